	.target	sm_90a

	.elftype	@"ET_EXEC"


//--------------------- .note.nv.tkinfo           --------------------------
	.section	.note.nv.tkinfo,"",@"SHT_NOTE"
	.sectionflags	@"SHF_NOTE_NV_TKINFO"
	.tkinfo
        /*0018*/ 	.word	0x00000002
        /*0030*/ 	.string	""
        /*0030*/ 	.string	"ptxas"
        /*0030*/ 	.string	"Cuda compilation tools, release 13.0, V13.0.88"
        /*0030*/ 	.string	"Build cuda_13.0.r13.0/compiler.36424714_0"
        /*0030*/ 	.string	"-v  -suppress-debug-info  -lineinfo  -arch sm_90a "



//--------------------- .note.nv.cuinfo           --------------------------
	.section	.note.nv.cuinfo,"",@"SHT_NOTE"
	.sectionflags	@"SHF_NOTE_NV_CUINFO"
        /*0018*/ 	.short	0x0002
        /*001a*/ 	.short	0x005a
        /*001c*/ 	.short	0x0082
	.zero		2


//--------------------- .nv.info                  --------------------------
	.section	.nv.info,"",@"SHT_CUDA_INFO"
	.align	4


	//----- nvinfo : EIATTR_REGCOUNT
	.align		4
        /*0000*/ 	.byte	0x04, 0x2f
        /*0002*/ 	.short	(.L_1 - .L_0)
	.align		4
.L_0:
        /*0004*/ 	.word	index@(matmul_kernel)
        /*0008*/ 	.word	0x000000ff


	//----- nvinfo : EIATTR_FRAME_SIZE
	.align		4
.L_1:
        /*000c*/ 	.byte	0x04, 0x11
        /*000e*/ 	.short	(.L_3 - .L_2)
	.align		4
.L_2:
        /*0010*/ 	.word	index@(matmul_kernel)
        /*0014*/ 	.word	0x00000110


	//----- nvinfo : EIATTR_MIN_STACK_SIZE
	.align		4
.L_3:
        /*0018*/ 	.byte	0x04, 0x12
        /*001a*/ 	.short	(.L_5 - .L_4)
	.align		4
.L_4:
        /*001c*/ 	.word	index@(matmul_kernel)
        /*0020*/ 	.word	0x00000110
.L_5:


//--------------------- .nv.compat                --------------------------
	.section	.nv.compat,"",@"SHT_CUDA_COMPAT_INFO"
	.align	4
        /*0000*/ 	.byte	0x02, 0x09, 0x01, 0x00, 0x02, 0x02, 0x04, 0x00, 0x02, 0x05, 0x05, 0x00, 0x03, 0x07, 0x01, 0x01
        /*0010*/ 	.byte	0x02, 0x03, 0x00, 0x00, 0x02, 0x06, 0x01, 0x00, 0x04, 0x0b, 0x08, 0x00, 0x00, 0x00, 0x00, 0x00
        /*0020*/ 	.byte	0x00, 0x00, 0x00, 0x00


//--------------------- .nv.info.matmul_kernel    --------------------------
	.section	.nv.info.matmul_kernel,"",@"SHT_CUDA_INFO"
	.sectionflags	@""
	.align	4


	//----- nvinfo : EIATTR_CUDA_API_VERSION
	.align		4
        /*0000*/ 	.byte	0x04, 0x37
        /*0002*/ 	.short	(.L_7 - .L_6)
.L_6:
        /*0004*/ 	.word	0x00000082


	//----- nvinfo : EIATTR_KPARAM_INFO
	.align		4
.L_7:
        /*0008*/ 	.byte	0x04, 0x17
        /*000a*/ 	.short	(.L_9 - .L_8)
.L_8:
        /*000c*/ 	.word	0x00000000
        /*0010*/ 	.short	0x000d
        /*0012*/ 	.short	0x0048
        /*0014*/ 	.byte	0x00, 0xf4, 0x21, 0x00


	//----- nvinfo : EIATTR_KPARAM_INFO
	.align		4
.L_9:
        /*0018*/ 	.byte	0x04, 0x17
        /*001a*/ 	.short	(.L_11 - .L_10)
.L_10:
        /*001c*/ 	.word	0x00000000
        /*0020*/ 	.short	0x000c
        /*0022*/ 	.short	0x0040
        /*0024*/ 	.byte	0x00, 0xf4, 0x21, 0x00


	//----- nvinfo : EIATTR_KPARAM_INFO
	.align		4
.L_11:
        /*0028*/ 	.byte	0x04, 0x17
        /*002a*/ 	.short	(.L_13 - .L_12)
.L_12:
        /*002c*/ 	.word	0x00000000
        /*0030*/ 	.short	0x000b
        /*0032*/ 	.short	0x0038
        /*0034*/ 	.byte	0x00, 0xf0, 0x11, 0x00


	//----- nvinfo : EIATTR_KPARAM_INFO
	.align		4
.L_13:
        /*0038*/ 	.byte	0x04, 0x17
        /*003a*/ 	.short	(.L_15 - .L_14)
.L_14:
        /*003c*/ 	.word	0x00000000
        /*0040*/ 	.short	0x000a
        /*0042*/ 	.short	0x0034
        /*0044*/ 	.byte	0x00, 0xf0, 0x11, 0x00


	//----- nvinfo : EIATTR_KPARAM_INFO
	.align		4
.L_15:
        /*0048*/ 	.byte	0x04, 0x17
        /*004a*/ 	.short	(.L_17 - .L_16)
.L_16:
        /*004c*/ 	.word	0x00000000
        /*0050*/ 	.short	0x0009
        /*0052*/ 	.short	0x0030
        /*0054*/ 	.byte	0x00, 0xf0, 0x11, 0x00


	//----- nvinfo : EIATTR_KPARAM_INFO
	.align		4
.L_17:
        /*0058*/ 	.byte	0x04, 0x17
        /*005a*/ 	.short	(.L_19 - .L_18)
.L_18:
        /*005c*/ 	.word	0x00000000
        /*0060*/ 	.short	0x0008
        /*0062*/ 	.short	0x002c
        /*0064*/ 	.byte	0x00, 0xf0, 0x11, 0x00


	//----- nvinfo : EIATTR_KPARAM_INFO
	.align		4
.L_19:
        /*0068*/ 	.byte	0x04, 0x17
        /*006a*/ 	.short	(.L_21 - .L_20)
.L_20:
        /*006c*/ 	.word	0x00000000
        /*0070*/ 	.short	0x0007
        /*0072*/ 	.short	0x0028
        /*0074*/ 	.byte	0x00, 0xf0, 0x11, 0x00


	//----- nvinfo : EIATTR_KPARAM_INFO
	.align		4
.L_21:
        /*0078*/ 	.byte	0x04, 0x17
        /*007a*/ 	.short	(.L_23 - .L_22)
.L_22:
        /*007c*/ 	.word	0x00000000
        /*0080*/ 	.short	0x0006
        /*0082*/ 	.short	0x0024
        /*0084*/ 	.byte	0x00, 0xf0, 0x11, 0x00


	//----- nvinfo : EIATTR_KPARAM_INFO
	.align		4
.L_23:
        /*0088*/ 	.byte	0x04, 0x17
        /*008a*/ 	.short	(.L_25 - .L_24)
.L_24:
        /*008c*/ 	.word	0x00000000
        /*0090*/ 	.short	0x0005
        /*0092*/ 	.short	0x0020
        /*0094*/ 	.byte	0x00, 0xf0, 0x11, 0x00


	//----- nvinfo : EIATTR_KPARAM_INFO
	.align		4
.L_25:
        /*0098*/ 	.byte	0x04, 0x17
        /*009a*/ 	.short	(.L_27 - .L_26)
.L_26:
        /*009c*/ 	.word	0x00000000
        /*00a0*/ 	.short	0x0004
        /*00a2*/ 	.short	0x001c
        /*00a4*/ 	.byte	0x00, 0xf0, 0x11, 0x00


	//----- nvinfo : EIATTR_KPARAM_INFO
	.align		4
.L_27:
        /*00a8*/ 	.byte	0x04, 0x17
        /*00aa*/ 	.short	(.L_29 - .L_28)
.L_28:
        /*00ac*/ 	.word	0x00000000
        /*00b0*/ 	.short	0x0003
        /*00b2*/ 	.short	0x0018
        /*00b4*/ 	.byte	0x00, 0xf0, 0x11, 0x00


	//----- nvinfo : EIATTR_KPARAM_INFO
	.align		4
.L_29:
        /*00b8*/ 	.byte	0x04, 0x17
        /*00ba*/ 	.short	(.L_31 - .L_30)
.L_30:
        /*00bc*/ 	.word	0x00000000
        /*00c0*/ 	.short	0x0002
        /*00c2*/ 	.short	0x0010
        /*00c4*/ 	.byte	0x00, 0xf4, 0x21, 0x00


	//----- nvinfo : EIATTR_KPARAM_INFO
	.align		4
.L_31:
        /*00c8*/ 	.byte	0x04, 0x17
        /*00ca*/ 	.short	(.L_33 - .L_32)
.L_32:
        /*00cc*/ 	.word	0x00000000
        /*00d0*/ 	.short	0x0001
        /*00d2*/ 	.short	0x0008
        /*00d4*/ 	.byte	0x00, 0xf4, 0x21, 0x00


	//----- nvinfo : EIATTR_KPARAM_INFO
	.align		4
.L_33:
        /*00d8*/ 	.byte	0x04, 0x17
        /*00da*/ 	.short	(.L_35 - .L_34)
.L_34:
        /*00dc*/ 	.word	0x00000000
        /*00e0*/ 	.short	0x0000
        /*00e2*/ 	.short	0x0000
        /*00e4*/ 	.byte	0x00, 0xf4, 0x21, 0x00


	//----- nvinfo : EIATTR_SPARSE_MMA_MASK
	.align		4
.L_35:
        /*00e8*/ 	.byte	0x03, 0x50
        /*00ea*/ 	.short	0x0000


	//----- nvinfo : EIATTR_MAXREG_COUNT
	.align		4
        /*00ec*/ 	.byte	0x03, 0x1b
        /*00ee*/ 	.short	0x00ff


	//----- nvinfo : EIATTR_NUM_BARRIERS
	.align		4
        /*00f0*/ 	.byte	0x02, 0x4c
        /*00f2*/ 	.byte	0x01
	.zero		1


	//----- nvinfo : EIATTR_ANNOTATIONS
	.align		4
        /*00f4*/ 	.byte	0x04, 0x55
        /*00f6*/ 	.short	(.L_37 - .L_36)


	//   ....[0]....
.L_36:
        /*00f8*/ 	.word	0x00000001
        /*00fc*/ 	.byte	0xc0, 0x0a, 0x00, 0x00, 0x01, 0x00, 0x00, 0x00, 0xf0, 0x0a, 0x00, 0x00, 0x01, 0x00, 0x00, 0x00
        /* <DEDUP_REMOVED lines=77> */
        /*05dc*/ 	.byte	0x30, 0x9f, 0x00, 0x00, 0x01, 0x00, 0x00, 0x00, 0xa0, 0xaf, 0x00, 0x00


	//----- nvinfo : EIATTR_MERCURY_ISA_VERSION
	.align		4
.L_37:
        /*05e8*/ 	.byte	0x03, 0x5f
        /*05ea*/ 	.short	0x0101


	//----- nvinfo : EIATTR_EXIT_INSTR_OFFSETS
	.align		4
        /*05ec*/ 	.byte	0x04, 0x1c
        /*05ee*/ 	.short	(.L_39 - .L_38)


	//   ....[0]....
.L_38:
        /*05f0*/ 	.word	0x0000ceb0


	//   ....[1]....
        /*05f4*/ 	.word	0x0000ced0


	//----- nvinfo : EIATTR_REQNTID
	.align		4
.L_39:
        /*05f8*/ 	.byte	0x04, 0x10
        /*05fa*/ 	.short	(.L_41 - .L_40)
.L_40:
        /*05fc*/ 	.word	0x00000080
        /*0600*/ 	.word	0x00000001
        /*0604*/ 	.word	0x00000001


	//----- nvinfo : EIATTR_CBANK_PARAM_SIZE
	.align		4
.L_41:
        /*0608*/ 	.byte	0x03, 0x19
        /*060a*/ 	.short	0x0050


	//----- nvinfo : EIATTR_PARAM_CBANK
	.align		4
        /*060c*/ 	.byte	0x04, 0x0a
        /*060e*/ 	.short	(.L_43 - .L_42)
	.align		4
.L_42:
        /*0610*/ 	.word	index@(.nv.constant0.matmul_kernel)
        /*0614*/ 	.short	0x0210
        /*0616*/ 	.short	0x0050


	//----- nvinfo : EIATTR_SW_WAR
	.align		4
.L_43:
        /*0618*/ 	.byte	0x04, 0x36
        /*061a*/ 	.short	(.L_45 - .L_44)
.L_44:
        /*061c*/ 	.word	0x00000008
.L_45:


//--------------------- .nv.callgraph             --------------------------
	.section	.nv.callgraph,"",@"SHT_CUDA_CALLGRAPH"
	.align	4
	.sectionentsize	8
	.align		4
        /*0000*/ 	.word	0x00000000
	.align		4
        /*0004*/ 	.word	0xffffffff
	.align		4
        /*0008*/ 	.word	0x00000000
	.align		4
        /*000c*/ 	.word	0xfffffffe
	.align		4
        /*0010*/ 	.word	0x00000000
	.align		4
        /*0014*/ 	.word	0xfffffffd
	.align		4
        /*0018*/ 	.word	0x00000000
	.align		4
        /*001c*/ 	.word	0xfffffffc


//--------------------- .text.matmul_kernel       --------------------------
	.section	.text.matmul_kernel,"ax",@progbits
	.align	128
        .global         matmul_kernel
        .type           matmul_kernel,@function
        .size           matmul_kernel,(.L_x_3 - matmul_kernel)
        .other          matmul_kernel,@"STO_CUDA_ENTRY STV_DEFAULT"
matmul_kernel:
.text.matmul_kernel:
[----:B------:R-:W1:Y:S08]  /*0000*/  LDC R1, c[0x0][0x28] ;  /* 0x00000a00ff017b82 */ /* 0x000e700000000800 */
[----:B------:R-:W2:Y:S01]  /*0010*/  LDC.64 R156, c[0x0][0x228] ;  /* 0x00008a00ff9c7b82 */ /* 0x000ea20000000a00 */
[----:B------:R-:W3:Y:S01]  /*0020*/  S2R R5, SR_CTAID.X ;  /* 0x0000000000057919 */ /* 0x000ee20000002500 */
[----:B------:R-:W-:Y:S01]  /*0030*/  UMOV UR8, 0x400 ;  /* 0x0000040000087882 */ /* 0x000fe20000000000 */
[----:B------:R-:W-:Y:S01]  /*0040*/  ULDC.64 UR6, c[0x0][0x210] ;  /* 0x0000840000067ab9 */ /* 0x000fe20000000a00 */
[----:B------:R-:W-:Y:S01]  /*0050*/  ULDC.64 UR16, c[0x0][0x208] ;  /* 0x0000820000107ab9 */ /* 0x000fe20000000a00 */
[----:B------:R-:W4:Y:S01]  /*0060*/  S2R R178, SR_TID.X ;  /* 0x0000000000b27919 */ /* 0x000f220000002100 */
[----:B-1----:R-:W-:Y:S01]  /*0070*/  VIADD R1, R1, 0xfffffef0 ;  /* 0xfffffef001017836 */ /* 0x002fe20000000000 */
[----:B------:R-:W-:Y:S01]  /*0080*/  ULDC UR9, c[0x0][0x240] ;  /* 0x0000900000097ab9 */ /* 0x000fe20000000800 */
[----:B------:R-:W1:Y:S08]  /*0090*/  S2UR UR4, SR_CgaCtaId ;  /* 0x00000000000479c3 */ /* 0x000e700000008800 */
[----:B------:R-:W5:Y:S01]  /*00a0*/  LDC.64 R234, c[0x0][0x238] ;  /* 0x00008e00ffea7b82 */ /* 0x000f620000000a00 */
[----:B--2---:R-:W-:Y:S01]  /*00b0*/  VIADD R0, R157, 0x3f ;  /* 0x0000003f9d007836 */ /* 0x004fe20000000000 */
[----:B------:R-:W-:-:S04]  /*00c0*/  LOP3.LUT R209, RZ, R157, RZ, 0x33, !PT ;  /* 0x0000009dffd17212 */ /* 0x000fc800078e33ff */
[----:B------:R-:W-:Y:S01]  /*00d0*/  SHF.R.S32.HI R3, RZ, 0x1f, R0 ;  /* 0x0000001fff037819 */ /* 0x000fe20000011400 */
[----:B-1----:R-:W-:-:S03]  /*00e0*/  ULEA UR8, UR4, UR8, 0x18 ;  /* 0x0000000804087291 */ /* 0x002fc6000f8ec03f */
[----:B------:R-:W-:Y:S02]  /*00f0*/  LEA.HI R3, R3, R0, RZ, 0x6 ;  /* 0x0000000003037211 */ /* 0x000fe400078f30ff */
[----:B---3--:R-:W-:Y:S01]  /*0100*/  IABS R8, R5 ;  /* 0x0000000500087213 */ /* 0x008fe20000000000 */
[----:B------:R-:W-:Y:S01]  /*0110*/  ULDC UR4, c[0x0][0x230] ;  /* 0x00008c0000047ab9 */ /* 0x000fe20000000800 */
[----:B------:R-:W-:Y:S02]  /*0120*/  SHF.R.S32.HI R4, RZ, 0x6, R3 ;  /* 0x00000006ff047819 */ /* 0x000fe40000011403 */
[----:B----4-:R-:W-:Y:S01]  /*0130*/  LOP3.LUT R88, R178, 0x7f, RZ, 0xc0, !PT ;  /* 0x0000007fb2587812 */ /* 0x010fe200078ec0ff */
[C---:B-----5:R-:W-:Y:S01]  /*0140*/  IMAD R161, R234.reuse, 0xc, RZ ;  /* 0x0000000ceaa17824 */ /* 0x060fe200078e02ff */
[-C--:B------:R-:W-:Y:S01]  /*0150*/  IABS R7, R4.reuse ;  /* 0x0000000400077213 */ /* 0x080fe20000000000 */
[C---:B------:R-:W-:Y:S01]  /*0160*/  IMAD.SHL.U32 R94, R234.reuse, 0x2, RZ ;  /* 0x00000002ea5e7824 */ /* 0x040fe200078e00ff */
[----:B------:R-:W-:Y:S01]  /*0170*/  IABS R10, R4 ;  /* 0x00000004000a7213 */ /* 0x000fe20000000000 */
[C---:B------:R-:W-:Y:S01]  /*0180*/  IMAD R93, R234.reuse, 0x3, RZ ;  /* 0x00000003ea5d7824 */ /* 0x040fe200078e02ff */
[----:B------:R-:W1:Y:S01]  /*0190*/  I2F.RP R0, R7 ;  /* 0x0000000700007306 */ /* 0x000e620000209400 */
[----:B------:R-:W-:-:S02]  /*01a0*/  IMAD R92, R234, 0x5, RZ ;  /* 0x00000005ea5c7824 */ /* 0x000fc400078e02ff */
[C---:B------:R-:W-:Y:S02]  /*01b0*/  IMAD R160, R234.reuse, 0x1c, RZ ;  /* 0x0000001ceaa07824 */ /* 0x040fe400078e02ff */
[C---:B------:R-:W-:Y:S02]  /*01c0*/  IMAD R91, R234.reuse, 0x6, RZ ;  /* 0x00000006ea5b7824 */ /* 0x040fe400078e02ff */
[C---:B------:R-:W-:Y:S02]  /*01d0*/  IMAD.SHL.U32 R90, R234.reuse, 0x8, RZ ;  /* 0x00000008ea5a7824 */ /* 0x040fe400078e00ff */
[C---:B------:R-:W-:Y:S02]  /*01e0*/  IMAD R57, R234.reuse, 0x44, RZ ;  /* 0x00000044ea397824 */ /* 0x040fe400078e02ff */
[C---:B------:R-:W-:Y:S02]  /*01f0*/  IMAD R59, R234.reuse, 0x48, RZ ;  /* 0x00000048ea3b7824 */ /* 0x040fe400078e02ff */
[C---:B------:R-:W-:Y:S01]  /*0200*/  IMAD R61, R234.reuse, 0x4c, RZ ;  /* 0x0000004cea3d7824 */ /* 0x040fe200078e02ff */
[----:B-1----:R-:W1:Y:S01]  /*0210*/  MUFU.RCP R0, R0 ;  /* 0x0000000000007308 */ /* 0x002e620000001000 */
[----:B------:R-:W-:-:S02]  /*0220*/  IMAD R65, R234, 0x84, RZ ;  /* 0x00000084ea417824 */ /* 0x000fc400078e02ff */
[C---:B------:R-:W-:Y:S02]  /*0230*/  IMAD.SHL.U32 R250, R234.reuse, 0x20, RZ ;  /* 0x00000020eafa7824 */ /* 0x040fe400078e00ff */
[C---:B------:R-:W-:Y:S02]  /*0240*/  IMAD R67, R234.reuse, 0x88, RZ ;  /* 0x00000088ea437824 */ /* 0x040fe400078e02ff */
[C---:B------:R-:W-:Y:S02]  /*0250*/  IMAD R249, R234.reuse, 0x21, RZ ;  /* 0x00000021eaf97824 */ /* 0x040fe400078e02ff */
[C---:B------:R-:W-:Y:S02]  /*0260*/  IMAD R69, R234.reuse, 0x8c, RZ ;  /* 0x0000008cea457824 */ /* 0x040fe400078e02ff */
[C---:B------:R-:W-:Y:S02]  /*0270*/  IMAD R248, R234.reuse, 0x22, RZ ;  /* 0x00000022eaf87824 */ /* 0x040fe400078e02ff */
[----:B------:R-:W-:-:S02]  /*0280*/  IMAD R71, R234, 0x90, RZ ;  /* 0x00000090ea477824 */ /* 0x000fc400078e02ff */
[----:B------:R-:W-:Y:S02]  /*0290*/  IMAD R247, R234, 0x23, RZ ;  /* 0x00000023eaf77824 */ /* 0x000fe400078e02ff */
[----:B-1----:R-:W-:Y:S02]  /*02a0*/  VIADD R2, R0, 0xffffffe ;  /* 0x0ffffffe00027836 */ /* 0x002fe40000000000 */
[----:B------:R-:W-:Y:S02]  /*02b0*/  IMAD.MOV R0, RZ, RZ, -R10 ;  /* 0x000000ffff007224 */ /* 0x000fe400078e0a0a */
[----:B------:R1:W2:Y:S01]  /*02c0*/  F2I.FTZ.U32.TRUNC.NTZ R3, R2 ;  /* 0x0000000200037305 */ /* 0x0002a2000021f000 */
[C---:B------:R-:W-:Y:S02]  /*02d0*/  IMAD R73, R234.reuse, 0x94, RZ ;  /* 0x00000094ea497824 */ /* 0x040fe400078e02ff */
[C---:B------:R-:W-:Y:S02]  /*02e0*/  IMAD R75, R234.reuse, 0x98, RZ ;  /* 0x00000098ea4b7824 */ /* 0x040fe400078e02ff */
[----:B------:R-:W-:-:S02]  /*02f0*/  IMAD R246, R234, 0x25, RZ ;  /* 0x00000025eaf67824 */ /* 0x000fc400078e02ff */
[C---:B------:R-:W-:Y:S02]  /*0300*/  IMAD R77, R234.reuse, 0x9c, RZ ;  /* 0x0000009cea4d7824 */ /* 0x040fe400078e02ff */
[----:B-1----:R-:W-:Y:S02]  /*0310*/  IMAD.MOV.U32 R2, RZ, RZ, RZ ;  /* 0x000000ffff027224 */ /* 0x002fe400078e00ff */
[C---:B------:R-:W-:Y:S02]  /*0320*/  IMAD R245, R234.reuse, 0x26, RZ ;  /* 0x00000026eaf57824 */ /* 0x040fe400078e02ff */
[C---:B------:R-:W-:Y:S02]  /*0330*/  IMAD R79, R234.reuse, 0xa0, RZ ;  /* 0x000000a0ea4f7824 */ /* 0x040fe400078e02ff */
[----:B--2---:R-:W-:Y:S02]  /*0340*/  IMAD.MOV R6, RZ, RZ, -R3 ;  /* 0x000000ffff067224 */ /* 0x004fe400078e0a03 */
[----:B------:R-:W-:-:S02]  /*0350*/  IMAD R244, R234, 0x27, RZ ;  /* 0x00000027eaf47824 */ /* 0x000fc400078e02ff */
[----:B------:R-:W-:Y:S02]  /*0360*/  IMAD R9, R6, R7, RZ ;  /* 0x0000000706097224 */ /* 0x000fe400078e02ff */
[----:B------:R-:W-:Y:S02]  /*0370*/  IMAD.MOV.U32 R6, RZ, RZ, R8 ;  /* 0x000000ffff067224 */ /* 0x000fe400078e0008 */
[----:B------:R-:W-:-:S04]  /*0380*/  IMAD.HI.U32 R3, R3, R9, R2 ;  /* 0x0000000903037227 */ /* 0x000fc800078e0002 */
[----:B------:R-:W-:Y:S02]  /*0390*/  IMAD R81, R234, 0xa4, RZ ;  /* 0x000000a4ea517824 */ /* 0x000fe400078e02ff */
[----:B------:R-:W-:-:S04]  /*03a0*/  IMAD.HI.U32 R3, R3, R6, RZ ;  /* 0x0000000603037227 */ /* 0x000fc800078e00ff */
[----:B------:R-:W-:Y:S02]  /*03b0*/  IMAD R0, R3, R0, R6 ;  /* 0x0000000003007224 */ /* 0x000fe400078e0206 */
[C---:B------:R-:W-:Y:S02]  /*03c0*/  IMAD R83, R234.reuse, 0xa8, RZ ;  /* 0x000000a8ea537824 */ /* 0x040fe400078e02ff */
[C---:B------:R-:W-:Y:S01]  /*03d0*/  IMAD R243, R234.reuse, 0x29, RZ ;  /* 0x00000029eaf37824 */ /* 0x040fe200078e02ff */
[----:B------:R-:W-:Y:S01]  /*03e0*/  ISETP.GT.U32.AND P1, PT, R7, R0, PT ;  /* 0x000000000700720c */ /* 0x000fe20003f24070 */
[C---:B------:R-:W-:Y:S02]  /*03f0*/  IMAD R85, R234.reuse, 0xac, RZ ;  /* 0x000000acea557824 */ /* 0x040fe400078e02ff */
[C---:B------:R-:W-:Y:S02]  /*0400*/  IMAD R242, R234.reuse, 0x2a, RZ ;  /* 0x0000002aeaf27824 */ /* 0x040fe400078e02ff */
[----:B------:R-:W-:-:S02]  /*0410*/  IMAD R87, R234, 0xb0, RZ ;  /* 0x000000b0ea577824 */ /* 0x000fc400078e02ff */
[C---:B------:R-:W-:Y:S02]  /*0420*/  IMAD R241, R234.reuse, 0x2b, RZ ;  /* 0x0000002beaf17824 */ /* 0x040fe400078e02ff */
[C---:B------:R-:W-:Y:S02]  /*0430*/  IMAD R240, R234.reuse, 0x2d, RZ ;  /* 0x0000002deaf07824 */ /* 0x040fe400078e02ff */
[----:B------:R-:W-:Y:S02]  /*0440*/  IMAD R239, R234, 0x2e, RZ ;  /* 0x0000002eeaef7824 */ /* 0x000fe400078e02ff */
[----:B------:R-:W-:Y:S02]  /*0450*/  @!P1 IMAD.IADD R0, R0, 0x1, -R7 ;  /* 0x0000000100009824 */ /* 0x000fe400078e0a07 */
[----:B------:R-:W-:Y:S01]  /*0460*/  @!P1 VIADD R3, R3, 0x1 ;  /* 0x0000000103039836 */ /* 0x000fe20000000000 */
[----:B------:R-:W-:Y:S01]  /*0470*/  ISETP.NE.AND P1, PT, R4, RZ, PT ;  /* 0x000000ff0400720c */ /* 0x000fe20003f25270 */
[----:B------:R-:W-:Y:S01]  /*0480*/  IMAD R238, R234, 0x2f, RZ ;  /* 0x0000002feaee7824 */ /* 0x000fe200078e02ff */
[----:B------:R-:W-:Y:S01]  /*0490*/  ISETP.GE.U32.AND P0, PT, R0, R7, PT ;  /* 0x000000070000720c */ /* 0x000fe20003f06070 */
[C---:B------:R-:W-:Y:S01]  /*04a0*/  IMAD R97, R234.reuse, 0xc4, RZ ;  /* 0x000000c4ea617824 */ /* 0x040fe200078e02ff */
[----:B------:R-:W-:Y:S01]  /*04b0*/  LOP3.LUT R0, R5, R4, RZ, 0x3c, !PT ;  /* 0x0000000405007212 */ /* 0x000fe200078e3cff */
[----:B------:R-:W-:-:S02]  /*04c0*/  IMAD R99, R234, 0xc8, RZ ;  /* 0x000000c8ea637824 */ /* 0x000fc400078e02ff */
[----:B------:R-:W-:Y:S01]  /*04d0*/  IMAD R237, R234, 0x31, RZ ;  /* 0x00000031eaed7824 */ /* 0x000fe200078e02ff */
[----:B------:R-:W-:Y:S01]  /*04e0*/  ISETP.GE.AND P2, PT, R0, RZ, PT ;  /* 0x000000ff0000720c */ /* 0x000fe20003f46270 */
[----:B------:R-:W-:Y:S02]  /*04f0*/  VIADD R0, R156, 0x7f ;  /* 0x0000007f9c007836 */ /* 0x000fe40000000000 */
[C---:B------:R-:W-:Y:S02]  /*0500*/  IMAD R101, R234.reuse, 0xcc, RZ ;  /* 0x000000ccea657824 */ /* 0x040fe400078e02ff */
[C---:B------:R-:W-:Y:S02]  /*0510*/  IMAD R236, R234.reuse, 0x32, RZ ;  /* 0x00000032eaec7824 */ /* 0x040fe400078e02ff */
[----:B------:R-:W-:Y:S02]  /*0520*/  @P0 VIADD R3, R3, 0x1 ;  /* 0x0000000103030836 */ /* 0x000fe40000000000 */
[----:B------:R-:W-:-:S02]  /*0530*/  IMAD R171, R234, 0x33, RZ ;  /* 0x00000033eaab7824 */ /* 0x000fc400078e02ff */
[----:B------:R-:W-:Y:S01]  /*0540*/  IMAD.MOV.U32 R8, RZ, RZ, R3 ;  /* 0x000000ffff087224 */ /* 0x000fe200078e0003 */
[----:B------:R-:W-:Y:S01]  /*0550*/  SHF.R.S32.HI R3, RZ, 0x1f, R0 ;  /* 0x0000001fff037819 */ /* 0x000fe20000011400 */
[C---:B------:R-:W-:Y:S02]  /*0560*/  IMAD R105, R234.reuse, 0x58, RZ ;  /* 0x00000058ea697824 */ /* 0x040fe400078e02ff */
[----:B------:R-:W-:Y:S01]  /*0570*/  @!P2 IMAD.MOV R8, RZ, RZ, -R8 ;  /* 0x000000ffff08a224 */ /* 0x000fe200078e0a08 */
[----:B------:R-:W-:Y:S01]  /*0580*/  LEA.HI R3, R3, R0, RZ, 0x7 ;  /* 0x0000000003037211 */ /* 0x000fe200078f38ff */
[C---:B------:R-:W-:Y:S01]  /*0590*/  IMAD R107, R234.reuse, 0x5c, RZ ;  /* 0x0000005cea6b7824 */ /* 0x040fe200078e02ff */
[----:B------:R-:W-:Y:S01]  /*05a0*/  @!P1 LOP3.LUT R8, RZ, R4, RZ, 0x33, !PT ;  /* 0x00000004ff089212 */ /* 0x000fe200078e33ff */
[C---:B------:R-:W-:Y:S02]  /*05b0*/  IMAD R109, R234.reuse, 0xd4, RZ ;  /* 0x000000d4ea6d7824 */ /* 0x040fe400078e02ff */
[----:B------:R-:W-:Y:S01]  /*05c0*/  IMAD R170, R234, 0x35, RZ ;  /* 0x00000035eaaa7824 */ /* 0x000fe200078e02ff */
[----:B------:R-:W-:Y:S01]  /*05d0*/  LEA.HI.SX32 R3, R3, -R8, 0x19 ;  /* 0x8000000803037211 */ /* 0x000fe200078fcaff */
[----:B------:R-:W-:-:S02]  /*05e0*/  IMAD.MOV R6, RZ, RZ, -R8 ;  /* 0x000000ffff067224 */ /* 0x000fc400078e0a08 */
[----:B------:R-:W-:Y:S01]  /*05f0*/  IMAD R111, R234, 0xd8, RZ ;  /* 0x000000d8ea6f7824 */ /* 0x000fe200078e02ff */
[----:B------:R-:W-:Y:S01]  /*0600*/  VIMNMX R9, R3, 0x1, PT ;  /* 0x0000000103097848 */ /* 0x000fe20003fe0100 */
[----:B------:R-:W-:Y:S02]  /*0610*/  IMAD R10, R4, R6, R5 ;  /* 0x00000006040a7224 */ /* 0x000fe400078e0205 */
[C---:B------:R-:W-:Y:S01]  /*0620*/  IMAD R169, R234.reuse, 0x36, RZ ;  /* 0x00000036eaa97824 */ /* 0x040fe200078e02ff */
[----:B------:R-:W-:Y:S01]  /*0630*/  IABS R7, R9 ;  /* 0x0000000900077213 */ /* 0x000fe20000000000 */
[C---:B------:R-:W-:Y:S01]  /*0640*/  IMAD R168, R234.reuse, 0x37, RZ ;  /* 0x00000037eaa87824 */ /* 0x040fe200078e02ff */
[----:B------:R-:W-:Y:S01]  /*0650*/  IABS R6, R10 ;  /* 0x0000000a00067213 */ /* 0x000fe20000000000 */
[C---:B------:R-:W-:Y:S01]  /*0660*/  IMAD R113, R234.reuse, 0x60, RZ ;  /* 0x00000060ea717824 */ /* 0x040fe200078e02ff */
[----:B------:R-:W1:Y:S01]  /*0670*/  I2F.RP R0, R7 ;  /* 0x0000000700007306 */ /* 0x000e620000209400 */
[----:B------:R-:W-:-:S02]  /*0680*/  IMAD R115, R234, 0x64, RZ ;  /* 0x00000064ea737824 */ /* 0x000fc400078e02ff */
[C---:B------:R-:W-:Y:S02]  /*0690*/  IMAD R116, R234.reuse, 0x1a, RZ ;  /* 0x0000001aea747824 */ /* 0x040fe400078e02ff */
[C---:B------:R-:W-:Y:S02]  /*06a0*/  IMAD R119, R234.reuse, 0x70, RZ ;  /* 0x00000070ea777824 */ /* 0x040fe400078e02ff */
[C---:B------:R-:W-:Y:S02]  /*06b0*/  IMAD R117, R234.reuse, 0x6c, RZ ;  /* 0x0000006cea757824 */ /* 0x040fe400078e02ff */
[C---:B------:R-:W-:Y:S02]  /*06c0*/  IMAD R118, R234.reuse, 0x1b, RZ ;  /* 0x0000001bea767824 */ /* 0x040fe400078e02ff */
[C---:B------:R-:W-:Y:S02]  /*06d0*/  IMAD R121, R234.reuse, 0x74, RZ ;  /* 0x00000074ea797824 */ /* 0x040fe400078e02ff */
[C---:B------:R-:W-:Y:S01]  /*06e0*/  IMAD R252, R234.reuse, 0x1e, RZ ;  /* 0x0000001eeafc7824 */ /* 0x040fe200078e02ff */
[----:B-1----:R-:W1:Y:S01]  /*06f0*/  MUFU.RCP R0, R0 ;  /* 0x0000000000007308 */ /* 0x002e620000001000 */
[----:B------:R-:W-:-:S02]  /*0700*/  IMAD R125, R234, 0xe0, RZ ;  /* 0x000000e0ea7d7824 */ /* 0x000fc400078e02ff */
[C---:B------:R-:W-:Y:S02]  /*0710*/  IMAD R123, R234.reuse, 0x7c, RZ ;  /* 0x0000007cea7b7824 */ /* 0x040fe400078e02ff */
[C---:B------:R-:W-:Y:S02]  /*0720*/  IMAD R129, R234.reuse, 0xe8, RZ ;  /* 0x000000e8ea817824 */ /* 0x040fe400078e02ff */
[C---:B------:R-:W-:Y:S02]  /*0730*/  IMAD R251, R234.reuse, 0x1f, RZ ;  /* 0x0000001feafb7824 */ /* 0x040fe400078e02ff */
[C---:B------:R-:W-:Y:S02]  /*0740*/  IMAD R127, R234.reuse, 0xe4, RZ ;  /* 0x000000e4ea7f7824 */ /* 0x040fe400078e02ff */
[C---:B------:R-:W-:Y:S02]  /*0750*/  IMAD R166, R234.reuse, 0x3a, RZ ;  /* 0x0000003aeaa67824 */ /* 0x040fe400078e02ff */
[----:B------:R-:W-:-:S02]  /*0760*/  IMAD R133, R234, 0xf4, RZ ;  /* 0x000000f4ea857824 */ /* 0x000fc400078e02ff */
[----:B------:R-:W-:Y:S02]  /*0770*/  IMAD R167, R234, 0x39, RZ ;  /* 0x00000039eaa77824 */ /* 0x000fe400078e02ff */
[----:B-1----:R-:W-:Y:S02]  /*0780*/  VIADD R2, R0, 0xffffffe ;  /* 0x0ffffffe00027836 */ /* 0x002fe40000000000 */
[C---:B------:R-:W-:Y:S02]  /*0790*/  IMAD R131, R234.reuse, 0xec, RZ ;  /* 0x000000ecea837824 */ /* 0x040fe400078e02ff */
        /* <DEDUP_REMOVED lines=10> */
[----:B------:R-:W-:Y:S01]  /*0840*/  IMAD.MOV.U32 R4, RZ, RZ, R11 ;  /* 0x000000ffff047224 */ /* 0x000fe200078e000b */
[----:B------:R-:W-:-:S03]  /*0850*/  IABS R11, R9 ;  /* 0x00000009000b7213 */ /* 0x000fc60000000000 */
[----:B------:R-:W-:Y:S02]  /*0860*/  IMAD R5, R4, R7, RZ ;  /* 0x0000000704057224 */ /* 0x000fe400078e02ff */
[----:B------:R-:W-:Y:S02]  /*0870*/  IMAD.MOV.U32 R4, RZ, RZ, R6 ;  /* 0x000000ffff047224 */ /* 0x000fe400078e0006 */
[----:B------:R-:W-:-:S04]  /*0880*/  IMAD.HI.U32 R3, R3, R5, R2 ;  /* 0x0000000503037227 */ /* 0x000fc800078e0002 */
[----:B------:R-:W-:Y:S01]  /*0890*/  IMAD.MOV R5, RZ, RZ, -R11 ;  /* 0x000000ffff057224 */ /* 0x000fe200078e0a0b */
[----:B------:R-:W-:Y:S01]  /*08a0*/  IABS R11, R156 ;  /* 0x0000009c000b7213 */ /* 0x000fe20000000000 */
[----:B------:R-:W-:Y:S01]  /*08b0*/  IMAD.HI.U32 R0, R3, R4, RZ ;  /* 0x0000000403007227 */ /* 0x000fe200078e00ff */
[----:B------:R-:W-:-:S03]  /*08c0*/  IABS R3, R157 ;  /* 0x0000009d00037213 */ /* 0x000fc60000000000 */
[----:B------:R-:W-:Y:S01]  /*08d0*/  IMAD R2, R0, R5, R4 ;  /* 0x0000000500027224 */ /* 0x000fe200078e0204 */
[----:B------:R-:W1:Y:S04]  /*08e0*/  I2F.RP R6, R3 ;  /* 0x0000000300067306 */ /* 0x000e680000209400 */
[----:B------:R-:W-:-:S04]  /*08f0*/  ISETP.GT.U32.AND P1, PT, R7, R2, PT ;  /* 0x000000020700720c */ /* 0x000fc80003f24070 */
[----:B------:R-:W2:Y:S08]  /*0900*/  I2F.RP R4, R11 ;  /* 0x0000000b00047306 */ /* 0x000eb00000209400 */
[----:B-1----:R-:W1:Y:S01]  /*0910*/  MUFU.RCP R6, R6 ;  /* 0x0000000600067308 */ /* 0x002e620000001000 */
[----:B------:R-:W-:Y:S02]  /*0920*/  @!P1 IMAD.IADD R2, R2, 0x1, -R7 ;  /* 0x0000000102029824 */ /* 0x000fe400078e0a07 */
[----:B------:R-:W-:Y:S01]  /*0930*/  @!P1 VIADD R0, R0, 0x1 ;  /* 0x0000000100009836 */ /* 0x000fe20000000000 */
[----:B------:R-:W-:-:S02]  /*0940*/  ISETP.NE.AND P1, PT, R9, RZ, PT ;  /* 0x000000ff0900720c */ /* 0x000fc40003f25270 */
[----:B------:R-:W-:Y:S02]  /*0950*/  ISETP.GE.U32.AND P0, PT, R2, R7, PT ;  /* 0x000000070200720c */ /* 0x000fe40003f06070 */
[----:B--2---:R-:W2:Y:S01]  /*0960*/  MUFU.RCP R4, R4 ;  /* 0x0000000400047308 */ /* 0x004ea20000001000 */
[----:B------:R-:W-:-:S04]  /*0970*/  LOP3.LUT R2, R10, R9, RZ, 0x3c, !PT ;  /* 0x000000090a027212 */ /* 0x000fc800078e3cff */
[----:B------:R-:W-:Y:S01]  /*0980*/  ISETP.GE.AND P2, PT, R2, RZ, PT ;  /* 0x000000ff0200720c */ /* 0x000fe20003f46270 */
[----:B-1----:R-:W-:-:S05]  /*0990*/  VIADD R7, R6, 0xffffffe ;  /* 0x0ffffffe06077836 */ /* 0x002fca0000000000 */
[----:B------:R-:W-:-:S04]  /*09a0*/  @P0 VIADD R0, R0, 0x1 ;  /* 0x0000000100000836 */ /* 0x000fc80000000000 */
[----:B------:R-:W-:Y:S01]  /*09b0*/  IMAD.MOV.U32 R2, RZ, RZ, R0 ;  /* 0x000000ffff027224 */ /* 0x000fe200078e0000 */
[----:B------:R-:W1:Y:S01]  /*09c0*/  F2I.FTZ.U32.TRUNC.NTZ R7, R7 ;  /* 0x0000000700077305 */ /* 0x000e62000021f000 */
[----:B--2---:R-:W-:Y:S02]  /*09d0*/  VIADD R5, R4, 0xffffffe ;  /* 0x0ffffffe04057836 */ /* 0x004fe40000000000 */
[----:B------:R-:W-:Y:S01]  /*09e0*/  @!P2 IMAD.MOV R2, RZ, RZ, -R2 ;  /* 0x000000ffff02a224 */ /* 0x000fe200078e0a02 */
[----:B------:R-:W-:-:S04]  /*09f0*/  @!P1 LOP3.LUT R2, RZ, R9, RZ, 0x33, !PT ;  /* 0x00000009ff029212 */ /* 0x000fc800078e33ff */
[----:B------:R-:W2:Y:S01]  /*0a00*/  F2I.FTZ.U32.TRUNC.NTZ R5, R5 ;  /* 0x0000000500057305 */ /* 0x000ea2000021f000 */
[----:B------:R-:W-:-:S04]  /*0a10*/  IMAD.MOV R0, RZ, RZ, -R2 ;  /* 0x000000ffff007224 */ /* 0x000fc800078e0a02 */
[----:B------:R-:W-:Y:S01]  /*0a20*/  IMAD R0, R9, R0, R10 ;  /* 0x0000000009007224 */ /* 0x000fe200078e020a */
[----:B------:R-:W-:Y:S01]  /*0a30*/  SHF.R.U32.HI R9, RZ, 0x6, R178 ;  /* 0x00000006ff097819 */ /* 0x000fe200000116b2 */
[----:B-1----:R-:W-:Y:S02]  /*0a40*/  IMAD.MOV R6, RZ, RZ, -R7 ;  /* 0x000000ffff067224 */ /* 0x002fe400078e0a07 */
[----:B------:R-:W-:Y:S01]  /*0a50*/  IMAD.IADD R0, R8, 0x1, R0 ;  /* 0x0000000108007824 */ /* 0x000fe200078e0200 */
[----:B------:R-:W-:-:S03]  /*0a60*/  SGXT.U32 R9, R9, 0x1 ;  /* 0x000000010909781a */ /* 0x000fc60000000000 */
[----:B------:R-:W-:Y:S02]  /*0a70*/  IMAD R89, R0, 0x80, R88 ;  /* 0x0000008000597824 */ /* 0x000fe400078e0258 */
[--C-:B--2---:R-:W-:Y:S02]  /*0a80*/  IMAD.MOV R4, RZ, RZ, -R5.reuse ;  /* 0x000000ffff047224 */ /* 0x104fe400078e0a05 */
[----:B------:R-:W-:Y:S01]  /*0a90*/  IMAD.SHL.U32 R0, R2, 0x40, RZ ;  /* 0x0000004002007824 */ /* 0x000fe200078e00ff */
[----:B------:R-:W-:Y:S01]  /*0aa0*/  IABS R2, R89 ;  /* 0x0000005900027213 */ /* 0x000fe20000000000 */
[----:B------:R-:W-:Y:S01]  /*0ab0*/  IMAD R13, R4, R11, RZ ;  /* 0x0000000b040d7224 */ /* 0x000fe200078e02ff */
[----:B------:R-:W-:Y:S01]  /*0ac0*/  STL [R1+0xc0], R89 ;  /* 0x0000c05901007387 */ /* 0x000fe20000100800 */
[----:B------:R-:W-:Y:S01]  /*0ad0*/  IMAD.MOV.U32 R4, RZ, RZ, RZ ;  /* 0x000000ffff047224 */ /* 0x000fe200078e00ff */
[----:B------:R-:W-:Y:S02]  /*0ae0*/  LOP3.LUT R9, R0, R9, RZ, 0xfc, !PT ;  /* 0x0000000900097212 */ /* 0x000fe400078efcff */
[----:B------:R1:W-:Y:S01]  /*0af0*/  STL [R1+0xcc], R0 ;  /* 0x0000cc0001007387 */ /* 0x0003e20000100800 */
[----:B------:R-:W-:Y:S01]  /*0b00*/  IMAD.HI.U32 R4, R5, R13, R4 ;  /* 0x0000000d05047227 */ /* 0x000fe200078e0004 */
[----:B------:R-:W-:-:S02]  /*0b10*/  IABS R8, R9 ;  /* 0x0000000900087213 */ /* 0x000fc40000000000 */
[C---:B------:R-:W-:Y:S01]  /*0b20*/  LOP3.LUT R15, R9.reuse, 0x4, RZ, 0xfc, !PT ;  /* 0x00000004090f7812 */ /* 0x040fe200078efcff */
[----:B------:R-:W-:Y:S01]  /*0b30*/  IMAD R13, R6, R3, RZ ;  /* 0x00000003060d7224 */ /* 0x000fe200078e02ff */
[----:B------:R-:W-:Y:S01]  /*0b40*/  LOP3.LUT R16, R9, 0x6, RZ, 0xfc, !PT ;  /* 0x0000000609107812 */ /* 0x000fe200078efcff */
[----:B------:R-:W-:Y:S01]  /*0b50*/  IMAD.MOV.U32 R6, RZ, RZ, RZ ;  /* 0x000000ffff067224 */ /* 0x000fe200078e00ff */
[----:B------:R-:W-:Y:S01]  /*0b60*/  IABS R12, R15 ;  /* 0x0000000f000c7213 */ /* 0x000fe20000000000 */
[----:B------:R-:W-:Y:S01]  /*0b70*/  IMAD.MOV.U32 R5, RZ, RZ, R2 ;  /* 0x000000ffff057224 */ /* 0x000fe200078e0002 */
[----:B------:R-:W-:Y:S01]  /*0b80*/  IABS R14, R16 ;  /* 0x00000010000e7213 */ /* 0x000fe20000000000 */
[----:B------:R-:W-:Y:S01]  /*0b90*/  IMAD.HI.U32 R6, R7, R13, R6 ;  /* 0x0000000d07067227 */ /* 0x000fe200078e0006 */
[----:B------:R-:W-:Y:S01]  /*0ba0*/  LOP3.LUT R13, R9, 0x2, RZ, 0xfc, !PT ;  /* 0x00000002090d7812 */ /* 0x000fe200078efcff */
[----:B------:R-:W-:Y:S01]  /*0bb0*/  STL [R1+0xd0], R157 ;  /* 0x0000d09d01007387 */ /* 0x000fe20000100800 */
[----:B------:R-:W-:Y:S01]  /*0bc0*/  ISETP.GE.AND P6, PT, R16, RZ, PT ;  /* 0x000000ff1000720c */ /* 0x000fe20003fc6270 */
[----:B------:R-:W-:Y:S01]  /*0bd0*/  IMAD.HI.U32 R4, R4, R5, RZ ;  /* 0x0000000504047227 */ /* 0x000fe200078e00ff */
[----:B------:R-:W-:-:S02]  /*0be0*/  IABS R10, R13 ;  /* 0x0000000d000a7213 */ /* 0x000fc40000000000 */
[----:B------:R-:W-:Y:S01]  /*0bf0*/  ISETP.GE.AND P5, PT, R15, RZ, PT ;  /* 0x000000ff0f00720c */ /* 0x000fe20003fa6270 */
[----:B------:R-:W-:Y:S01]  /*0c00*/  IMAD.MOV R4, RZ, RZ, -R4 ;  /* 0x000000ffff047224 */ /* 0x000fe200078e0a04 */
[C---:B------:R-:W-:Y:S01]  /*0c10*/  LOP3.LUT R15, R9.reuse, 0x10, RZ, 0xfc, !PT ;  /* 0x00000010090f7812 */ /* 0x040fe200078efcff */
[C---:B------:R-:W-:Y:S01]  /*0c20*/  IMAD.HI.U32 R2, R6.reuse, R8, RZ ;  /* 0x0000000806027227 */ /* 0x040fe200078e00ff */
[----:B------:R-:W-:Y:S02]  /*0c30*/  LOP3.LUT R17, R9, 0x14, RZ, 0xfc, !PT ;  /* 0x0000001409117812 */ /* 0x000fe400078efcff */
[----:B------:R-:W-:Y:S01]  /*0c40*/  IABS R24, R15 ;  /* 0x0000000f00187213 */ /* 0x000fe20000000000 */
[----:B------:R-:W-:Y:S01]  /*0c50*/  IMAD R4, R11, R4, R5 ;  /* 0x000000040b047224 */ /* 0x000fe200078e0205 */
[----:B------:R-:W-:Y:S01]  /*0c60*/  LOP3.LUT R19, R9, 0x16, RZ, 0xfc, !PT ;  /* 0x0000001609137812 */ /* 0x000fe200078efcff */
[----:B------:R-:W-:Y:S01]  /*0c70*/  IMAD.MOV R5, RZ, RZ, -R2 ;  /* 0x000000ffff057224 */ /* 0x000fe200078e0a02 */
[----:B------:R-:W-:Y:S01]  /*0c80*/  IABS R28, R17 ;  /* 0x00000011001c7213 */ /* 0x000fe20000000000 */
[----:B------:R-:W-:Y:S01]  /*0c90*/  IMAD.HI.U32 R2, R6, R10, RZ ;  /* 0x0000000a06027227 */ /* 0x000fe200078e00ff */
[----:B------:R-:W-:-:S02]  /*0ca0*/  ISETP.GT.U32.AND P0, PT, R11, R4, PT ;  /* 0x000000040b00720c */ /* 0x000fc40003f04070 */
[----:B------:R-:W-:Y:S01]  /*0cb0*/  IABS R30, R19 ;  /* 0x00000013001e7213 */ /* 0x000fe20000000000 */
[----:B------:R-:W-:Y:S01]  /*0cc0*/  IMAD R8, R3, R5, R8 ;  /* 0x0000000503087224 */ /* 0x000fe200078e0208 */
[----:B------:R-:W-:Y:S01]  /*0cd0*/  SHF.R.S32.HI R5, RZ, 0x6, R178 ;  /* 0x00000006ff057819 */ /* 0x000fe200000114b2 */
[----:B------:R-:W-:Y:S01]  /*0ce0*/  IMAD.MOV R2, RZ, RZ, -R2 ;  /* 0x000000ffff027224 */ /* 0x000fe200078e0a02 */
[----:B------:R-:W-:Y:S01]  /*0cf0*/  LOP3.LUT R25, R9, 0x2a, RZ, 0xfc, !PT ;  /* 0x0000002a09197812 */ /* 0x000fe200078efcff */
[----:B------:R-:W-:Y:S01]  /*0d00*/  IMAD.SHL.U32 R7, R178, 0x4, RZ ;  /* 0x00000004b2077824 */ /* 0x000fe200078e00ff */
[C---:B------:R-:W-:Y:S01]  /*0d10*/  ISETP.GT.U32.AND P2, PT, R3.reuse, R8, PT ;  /* 0x000000080300720c */ /* 0x040fe20003f44070 */
[----:B------:R-:W-:Y:S01]  /*0d20*/  IMAD R10, R3, R2, R10 ;  /* 0x00000002030a7224 */ /* 0x000fe200078e020a */
[----:B------:R-:W-:Y:S01]  /*0d30*/  SGXT R2, R5, 0x1 ;  /* 0x000000010502781a */ /* 0x000fe20000000200 */
[----:B------:R-:W-:Y:S01]  /*0d40*/  IMAD.HI.U32 R5, R6, R12, RZ ;  /* 0x0000000c06057227 */ /* 0x000fe200078e00ff */
[----:B------:R-:W-:-:S02]  /*0d50*/  IABS R46, R25 ;  /* 0x00000019002e7213 */ /* 0x000fc40000000000 */
[----:B------:R-:W-:Y:S01]  /*0d60*/  ISETP.GT.U32.AND P3, PT, R3, R10, PT ;  /* 0x0000000a0300720c */ /* 0x000fe20003f64070 */
[----:B------:R-:W-:Y:S01]  /*0d70*/  IMAD.MOV R5, RZ, RZ, -R5 ;  /* 0x000000ffff057224 */ /* 0x000fe200078e0a05 */
[----:B------:R-:W-:Y:S01]  /*0d80*/  LOP3.LUT R2, R2, 0x90, RZ, 0xc0, !PT ;  /* 0x0000009002027812 */ /* 0x000fe200078ec0ff */
[----:B------:R-:W-:Y:S01]  /*0d90*/  @!P0 IMAD.IADD R4, R4, 0x1, -R11 ;  /* 0x0000000104048824 */ /* 0x000fe200078e0a0b */
[----:B------:R-:W-:Y:S01]  /*0da0*/  ISETP.GE.AND P0, PT, R13, RZ, PT ;  /* 0x000000ff0d00720c */ /* 0x000fe20003f06270 */
[----:B------:R-:W-:Y:S01]  /*0db0*/  IMAD R12, R3, R5, R12 ;  /* 0x00000005030c7224 */ /* 0x000fe200078e020c */
[----:B------:R-:W-:Y:S01]  /*0dc0*/  LOP3.LUT R7, R2, 0x7c, R7, 0x78, !PT ;  /* 0x0000007c02077812 */ /* 0x000fe200078e7807 */
[----:B------:R-:W-:Y:S01]  /*0dd0*/  @!P2 IMAD.IADD R8, R8, 0x1, -R3 ;  /* 0x000000010808a824 */ /* 0x000fe200078e0a03 */
[----:B------:R-:W-:Y:S01]  /*0de0*/  ISETP.GT.U32.AND P1, PT, R11, R4, PT ;  /* 0x000000040b00720c */ /* 0x000fe20003f24070 */
[----:B------:R-:W-:Y:S01]  /*0df0*/  IMAD.HI.U32 R5, R6, R14, RZ ;  /* 0x0000000e06057227 */ /* 0x000fe200078e00ff */
[----:B------:R-:W-:-:S02]  /*0e00*/  ISETP.GT.U32.AND P4, PT, R3, R12, PT ;  /* 0x0000000c0300720c */ /* 0x000fc40003f84070 */
[----:B------:R-:W-:Y:S01]  /*0e10*/  ISETP.GT.U32.AND P2, PT, R3, R8, PT ;  /* 0x000000080300720c */ /* 0x000fe20003f44070 */
[----:B------:R-:W-:Y:S01]  /*0e20*/  IMAD.MOV R5, RZ, RZ, -R5 ;  /* 0x000000ffff057224 */ /* 0x000fe200078e0a05 */
[C---:B------:R-:W-:Y:S01]  /*0e30*/  LOP3.LUT R13, R9.reuse, 0xe, RZ, 0xfc, !PT ;  /* 0x0000000e090d7812 */ /* 0x040fe200078efcff */
[----:B------:R-:W-:Y:S01]  /*0e40*/  IMAD.SHL.U32 R2, R178, 0x100, RZ ;  /* 0x00000100b2027824 */ /* 0x000fe200078e00ff */
[----:B------:R-:W-:Y:S01]  /*0e50*/  LOP3.LUT R21, R9, 0x28, RZ, 0xfc, !PT ;  /* 0x0000002809157812 */ /* 0x000fe200078efcff */
[----:B------:R-:W-:Y:S01]  /*0e60*/  @!P3 IMAD.IADD R10, R10, 0x1, -R3 ;  /* 0x000000010a0ab824 */ /* 0x000fe200078e0a03 */
[----:B------:R-:W-:Y:S01]  /*0e70*/  IABS R22, R13 ;  /* 0x0000000d00167213 */ /* 0x000fe20000000000 */
[----:B------:R-:W-:Y:S01]  /*0e80*/  IMAD R14, R3, R5, R14 ;  /* 0x00000005030e7224 */ /* 0x000fe200078e020e */
[C---:B------:R-:W-:Y:S01]  /*0e90*/  LOP3.LUT R5, R9.reuse, 0x8, RZ, 0xfc, !PT ;  /* 0x0000000809057812 */ /* 0x040fe200078efcff */
[----:B------:R-:W-:Y:S01]  /*0ea0*/  @!P1 IMAD.IADD R4, R4, 0x1, -R11 ;  /* 0x0000000104049824 */ /* 0x000fe200078e0a0b */
[----:B------:R-:W-:Y:S01]  /*0eb0*/  ISETP.GE.AND P1, PT, R9, RZ, PT ;  /* 0x000000ff0900720c */ /* 0x000fe20003f26270 */
[--C-:B------:R-:W-:Y:S01]  /*0ec0*/  @!P4 IMAD.IADD R12, R12, 0x1, -R3.reuse ;  /* 0x000000010c0cc824 */ /* 0x100fe200078e0a03 */
[----:B------:R-:W-:Y:S01]  /*0ed0*/  LOP3.LUT R2, R7, 0x2000, R2, 0xf8, !PT ;  /* 0x0000200007027812 */ /* 0x000fe200078ef802 */
[----:B------:R-:W-:Y:S01]  /*0ee0*/  @!P2 IMAD.IADD R8, R8, 0x1, -R3 ;  /* 0x000000010808a824 */ /* 0x000fe200078e0a03 */
[C---:B------:R-:W-:Y:S01]  /*0ef0*/  ISETP.GT.U32.AND P3, PT, R3.reuse, R10, PT ;  /* 0x0000000a0300720c */ /* 0x040fe20003f64070 */
[----:B-1----:R-:W-:Y:S01]  /*0f00*/  IMAD R0, R234, 0x13, RZ ;  /* 0x00000013ea007824 */ /* 0x002fe200078e02ff */
[----:B------:R-:W-:-:S02]  /*0f10*/  ISETP.GT.U32.AND P2, PT, R3, R12, PT ;  /* 0x0000000c0300720c */ /* 0x000fc40003f44070 */
[----:B------:R-:W-:Y:S02]  /*0f20*/  LOP3.LUT R7, R9, 0xa, RZ, 0xfc, !PT ;  /* 0x0000000a09077812 */ /* 0x000fe400078efcff */
[----:B------:R-:W-:Y:S02]  /*0f30*/  IABS R16, R5 ;  /* 0x0000000500107213 */ /* 0x000fe40000000000 */
[----:B------:R-:W-:Y:S01]  /*0f40*/  ISETP.GE.AND P4, PT, R5, RZ, PT ;  /* 0x000000ff0500720c */ /* 0x000fe20003f86270 */
[----:B------:R-:W-:Y:S01]  /*0f50*/  @!P1 IMAD.MOV R8, RZ, RZ, -R8 ;  /* 0x000000ffff089224 */ /* 0x000fe200078e0a08 */
[----:B------:R-:W-:Y:S01]  /*0f60*/  IABS R18, R7 ;  /* 0x0000000700127213 */ /* 0x000fe20000000000 */
[----:B------:R-:W-:Y:S01]  /*0f70*/  IMAD.HI.U32 R5, R6, R16, RZ ;  /* 0x0000001006057227 */ /* 0x000fe200078e00ff */
[----:B------:R-:W-:Y:S02]  /*0f80*/  ISETP.GE.AND P1, PT, R7, RZ, PT ;  /* 0x000000ff0700720c */ /* 0x000fe40003f26270 */
[----:B------:R-:W-:Y:S01]  /*0f90*/  LOP3.LUT R11, R9, 0xc, RZ, 0xfc, !PT ;  /* 0x0000000c090b7812 */ /* 0x000fe200078efcff */
[----:B------:R-:W-:Y:S01]  /*0fa0*/  @!P2 IMAD.IADD R12, R12, 0x1, -R3 ;  /* 0x000000010c0ca824 */ /* 0x000fe200078e0a03 */
[----:B------:R-:W-:Y:S01]  /*0fb0*/  ISETP.GT.U32.AND P2, PT, R3, R14, PT ;  /* 0x0000000e0300720c */ /* 0x000fe20003f44070 */
[----:B------:R-:W-:Y:S01]  /*0fc0*/  IMAD.HI.U32 R7, R6, R18, RZ ;  /* 0x0000001206077227 */ /* 0x000fe200078e00ff */
[----:B------:R-:W-:-:S02]  /*0fd0*/  IABS R20, R11 ;  /* 0x0000000b00147213 */ /* 0x000fc40000000000 */
[----:B------:R-:W-:Y:S01]  /*0fe0*/  LOP3.LUT R27, R9, 0x2c, RZ, 0xfc, !PT ;  /* 0x0000002c091b7812 */ /* 0x000fe200078efcff */
[----:B------:R-:W-:Y:S01]  /*0ff0*/  IMAD.MOV R5, RZ, RZ, -R5 ;  /* 0x000000ffff057224 */ /* 0x000fe200078e0a05 */
[----:B------:R-:W-:Y:S01]  /*1000*/  IABS R44, R21 ;  /* 0x00000015002c7213 */ /* 0x000fe20000000000 */
[----:B------:R-:W-:Y:S01]  /*1010*/  @!P3 IMAD.IADD R10, R10, 0x1, -R3 ;  /* 0x000000010a0ab824 */ /* 0x000fe200078e0a03 */
[----:B------:R-:W-:Y:S01]  /*1020*/  ISETP.GE.AND P3, PT, R11, RZ, PT ;  /* 0x000000ff0b00720c */ /* 0x000fe20003f66270 */
[----:B------:R-:W-:Y:S01]  /*1030*/  IMAD.MOV R7, RZ, RZ, -R7 ;  /* 0x000000ffff077224 */ /* 0x000fe200078e0a07 */
[----:B------:R-:W-:Y:S01]  /*1040*/  IABS R48, R27 ;  /* 0x0000001b00307213 */ /* 0x000fe20000000000 */
[----:B------:R-:W-:Y:S01]  /*1050*/  IMAD R16, R3, R5, R16 ;  /* 0x0000000503107224 */ /* 0x000fe200078e0210 */
[C---:B------:R-:W-:Y:S01]  /*1060*/  LOP3.LUT R29, R9.reuse, 0x2e, RZ, 0xfc, !PT ;  /* 0x0000002e091d7812 */ /* 0x040fe200078efcff */
[----:B------:R-:W-:Y:S01]  /*1070*/  @!P2 IMAD.IADD R14, R14, 0x1, -R3 ;  /* 0x000000010e0ea824 */ /* 0x000fe200078e0a03 */
[----:B------:R-:W-:Y:S01]  /*1080*/  LOP3.LUT R31, R9, 0x30, RZ, 0xfc, !PT ;  /* 0x00000030091f7812 */ /* 0x000fe200078efcff */
[C---:B------:R-:W-:Y:S01]  /*1090*/  IMAD R18, R3.reuse, R7, R18 ;  /* 0x0000000703127224 */ /* 0x040fe200078e0212 */
[C---:B------:R-:W-:Y:S01]  /*10a0*/  ISETP.GT.U32.AND P2, PT, R3.reuse, R16, PT ;  /* 0x000000100300720c */ /* 0x040fe20003f44070 */
[----:B------:R-:W-:Y:S01]  /*10b0*/  @!P0 IMAD.MOV R10, RZ, RZ, -R10 ;  /* 0x000000ffff0a8224 */ /* 0x000fe200078e0a0a */
[C---:B------:R-:W-:Y:S01]  /*10c0*/  ISETP.GT.U32.AND P0, PT, R3.reuse, R14, PT ;  /* 0x0000000e0300720c */ /* 0x040fe20003f04070 */
[----:B------:R-:W-:Y:S01]  /*10d0*/  @!P5 IMAD.MOV R12, RZ, RZ, -R12 ;  /* 0x000000ffff0cd224 */ /* 0x000fe200078e0a0c */
[----:B------:R-:W-:Y:S01]  /*10e0*/  ISETP.GT.U32.AND P5, PT, R3, R18, PT ;  /* 0x000000120300720c */ /* 0x000fe20003fa4070 */
[----:B------:R-:W-:Y:S01]  /*10f0*/  IMAD.HI.U32 R11, R6, R20, RZ ;  /* 0x00000014060b7227 */ /* 0x000fe200078e00ff */
[----:B------:R-:W-:-:S02]  /*1100*/  IABS R50, R29 ;  /* 0x0000001d00327213 */ /* 0x000fc40000000000 */
[----:B------:R-:W-:Y:S01]  /*1110*/  IABS R52, R31 ;  /* 0x0000001f00347213 */ /* 0x000fe20000000000 */
[----:B------:R-:W-:Y:S01]  /*1120*/  IMAD.HI.U32 R5, R6, R22, RZ ;  /* 0x0000001606057227 */ /* 0x000fe200078e00ff */
[C---:B------:R-:W-:Y:S02]  /*1130*/  LOP3.LUT R33, R9.reuse, 0x32, RZ, 0xfc, !PT ;  /* 0x0000003209217812 */ /* 0x040fe400078efcff */
[----:B------:R-:W-:Y:S01]  /*1140*/  LOP3.LUT R35, R9, 0x34, RZ, 0xfc, !PT ;  /* 0x0000003409237812 */ /* 0x000fe200078efcff */
[----:B------:R-:W-:Y:S01]  /*1150*/  IMAD.MOV R11, RZ, RZ, -R11 ;  /* 0x000000ffff0b7224 */ /* 0x000fe200078e0a0b */
[----:B------:R-:W-:Y:S01]  /*1160*/  IABS R54, R33 ;  /* 0x0000002100367213 */ /* 0x000fe20000000000 */
[----:B------:R-:W-:Y:S01]  /*1170*/  IMAD.MOV R5, RZ, RZ, -R5 ;  /* 0x000000ffff057224 */ /* 0x000fe200078e0a05 */
[----:B------:R-:W-:Y:S01]  /*1180*/  IABS R56, R35 ;  /* 0x0000002300387213 */ /* 0x000fe20000000000 */
[----:B------:R-:W-:Y:S01]  /*1190*/  IMAD R20, R3, R11, R20 ;  /* 0x0000000b03147224 */ /* 0x000fe200078e0214 */
[----:B------:R-:W-:Y:S01]  /*11a0*/  LOP3.LUT R11, R9, 0x12, RZ, 0xfc, !PT ;  /* 0x00000012090b7812 */ /* 0x000fe200078efcff */
[----:B------:R-:W-:Y:S01]  /*11b0*/  IMAD R22, R3, R5, R22 ;  /* 0x0000000503167224 */ /* 0x000fe200078e0216 */
[----:B------:R-:W-:Y:S01]  /*11c0*/  LOP3.LUT R37, R9, 0x36, RZ, 0xfc, !PT ;  /* 0x0000003609257812 */ /* 0x000fe200078efcff */
[--C-:B------:R-:W-:Y:S01]  /*11d0*/  @!P0 IMAD.IADD R14, R14, 0x1, -R3.reuse ;  /* 0x000000010e0e8824 */ /* 0x100fe200078e0a03 */
[----:B------:R-:W-:Y:S01]  /*11e0*/  IABS R26, R11 ;  /* 0x0000000b001a7213 */ /* 0x000fe20000000000 */
[--C-:B------:R-:W-:Y:S01]  /*11f0*/  @!P2 IMAD.IADD R16, R16, 0x1, -R3.reuse ;  /* 0x000000011010a824 */ /* 0x100fe200078e0a03 */
[----:B------:R-:W-:Y:S01]  /*1200*/  ISETP.GT.U32.AND P0, PT, R3, R20, PT ;  /* 0x000000140300720c */ /* 0x000fe20003f04070 */
[----:B------:R-:W-:Y:S01]  /*1210*/  @!P5 IMAD.IADD R18, R18, 0x1, -R3 ;  /* 0x000000011212d824 */ /* 0x000fe200078e0a03 */
[----:B------:R-:W-:Y:S01]  /*1220*/  LOP3.LUT R39, R9, 0x38, RZ, 0xfc, !PT ;  /* 0x0000003809277812 */ /* 0x000fe200078efcff */
[----:B------:R-:W-:Y:S01]  /*1230*/  @!P6 IMAD.MOV R14, RZ, RZ, -R14 ;  /* 0x000000ffff0ee224 */ /* 0x000fe200078e0a0e */
[C---:B------:R-:W-:Y:S01]  /*1240*/  ISETP.GT.U32.AND P2, PT, R3.reuse, R16, PT ;  /* 0x000000100300720c */ /* 0x040fe20003f44070 */
[----:B------:R-:W-:Y:S01]  /*1250*/  IMAD.HI.U32 R5, R6, R26, RZ ;  /* 0x0000001a06057227 */ /* 0x000fe200078e00ff */
[----:B------:R-:W-:-:S02]  /*1260*/  ISETP.GT.U32.AND P6, PT, R3, R22, PT ;  /* 0x000000160300720c */ /* 0x000fc40003fc4070 */
[----:B------:R-:W-:Y:S01]  /*1270*/  ISETP.GT.U32.AND P5, PT, R3, R18, PT ;  /* 0x000000120300720c */ /* 0x000fe20003fa4070 */
[----:B------:R-:W-:Y:S01]  /*1280*/  IMAD.MOV R5, RZ, RZ, -R5 ;  /* 0x000000ffff057224 */ /* 0x000fe200078e0a05 */
[C---:B------:R-:W-:Y:S01]  /*1290*/  LOP3.LUT R41, R9.reuse, 0x3a, RZ, 0xfc, !PT ;  /* 0x0000003a09297812 */ /* 0x040fe200078efcff */
[----:B------:R-:W-:Y:S01]  /*12a0*/  IMAD.HI.U32 R7, R6, R24, RZ ;  /* 0x0000001806077227 */ /* 0x000fe200078e00ff */
[----:B------:R-:W-:Y:S02]  /*12b0*/  LOP3.LUT R43, R9, 0x3c, RZ, 0xfc, !PT ;  /* 0x0000003c092b7812 */ /* 0x000fe400078efcff */
[----:B------:R-:W-:Y:S01]  /*12c0*/  IABS R58, R37 ;  /* 0x00000025003a7213 */ /* 0x000fe20000000000 */
[----:B------:R-:W-:Y:S01]  /*12d0*/  IMAD R26, R3, R5, R26 ;  /* 0x00000005031a7224 */ /* 0x000fe200078e021a */
[----:B------:R-:W-:Y:S01]  /*12e0*/  LOP3.LUT R23, R9, 0x3e, RZ, 0xfc, !PT ;  /* 0x0000003e09177812 */ /* 0x000fe200078efcff */
[--C-:B------:R-:W-:Y:S02]  /*12f0*/  @!P2 IMAD.IADD R16, R16, 0x1, -R3.reuse ;  /* 0x000000011010a824 */ /* 0x100fe400078e0a03 */
[--C-:B------:R-:W-:Y:S01]  /*1300*/  @!P6 IMAD.IADD R22, R22, 0x1, -R3.reuse ;  /* 0x000000011616e824 */ /* 0x100fe200078e0a03 */
[----:B------:R-:W-:Y:S01]  /*1310*/  ISETP.GE.AND P6, PT, R13, RZ, PT ;  /* 0x000000ff0d00720c */ /* 0x000fe20003fc6270 */
[----:B------:R-:W-:Y:S01]  /*1320*/  @!P5 IMAD.IADD R18, R18, 0x1, -R3 ;  /* 0x000000011212d824 */ /* 0x000fe200078e0a03 */
[C---:B------:R-:W-:Y:S01]  /*1330*/  ISETP.GT.U32.AND P5, PT, R3.reuse, R26, PT ;  /* 0x0000001a0300720c */ /* 0x040fe20003fa4070 */
[----:B------:R-:W-:Y:S01]  /*1340*/  @!P4 IMAD.MOV R16, RZ, RZ, -R16 ;  /* 0x000000ffff10c224 */ /* 0x000fe200078e0a10 */
[----:B------:R-:W-:Y:S01]  /*1350*/  ISETP.GT.U32.AND P4, PT, R3, R22, PT ;  /* 0x000000160300720c */ /* 0x000fe20003f84070 */
[----:B------:R-:W-:-:S02]  /*1360*/  IMAD.MOV R7, RZ, RZ, -R7 ;  /* 0x000000ffff077224 */ /* 0x000fc400078e0a07 */
[----:B------:R-:W-:-:S04]  /*1370*/  IMAD.HI.U32 R5, R6, R28, RZ ;  /* 0x0000001c06057227 */ /* 0x000fc800078e00ff */
[C---:B------:R-:W-:Y:S02]  /*1380*/  IMAD R24, R3.reuse, R7, R24 ;  /* 0x0000000703187224 */ /* 0x040fe400078e0218 */
[----:B------:R-:W-:Y:S02]  /*1390*/  @!P0 IMAD.IADD R20, R20, 0x1, -R3 ;  /* 0x0000000114148824 */ /* 0x000fe400078e0a03 */
[----:B------:R-:W-:Y:S01]  /*13a0*/  IMAD.HI.U32 R7, R6, R30, RZ ;  /* 0x0000001e06077227 */ /* 0x000fe200078e00ff */
[C---:B------:R-:W-:Y:S02]  /*13b0*/  ISETP.GT.U32.AND P2, PT, R3.reuse, R24, PT ;  /* 0x000000180300720c */ /* 0x040fe40003f44070 */
[----:B------:R-:W-:Y:S01]  /*13c0*/  ISETP.GT.U32.AND P0, PT, R3, R20, PT ;  /* 0x000000140300720c */ /* 0x000fe20003f04070 */
[----:B------:R-:W-:Y:S02]  /*13d0*/  IMAD.MOV R5, RZ, RZ, -R5 ;  /* 0x000000ffff057224 */ /* 0x000fe400078e0a05 */
[----:B------:R-:W-:-:S02]  /*13e0*/  IMAD.MOV R7, RZ, RZ, -R7 ;  /* 0x000000ffff077224 */ /* 0x000fc400078e0a07 */
[----:B------:R-:W-:Y:S01]  /*13f0*/  IMAD R28, R3, R5, R28 ;  /* 0x00000005031c7224 */ /* 0x000fe200078e021c */
[----:B------:R-:W-:Y:S01]  /*1400*/  LOP3.LUT R5, R9, 0x18, RZ, 0xfc, !PT ;  /* 0x0000001809057812 */ /* 0x000fe200078efcff */
[C---:B------:R-:W-:Y:S02]  /*1410*/  IMAD R30, R3.reuse, R7, R30 ;  /* 0x00000007031e7224 */ /* 0x040fe400078e021e */
[--C-:B------:R-:W-:Y:S02]  /*1420*/  @!P5 IMAD.IADD R26, R26, 0x1, -R3.reuse ;  /* 0x000000011a1ad824 */ /* 0x100fe400078e0a03 */
[--C-:B------:R-:W-:Y:S01]  /*1430*/  @!P4 IMAD.IADD R22, R22, 0x1, -R3.reuse ;  /* 0x000000011616c824 */ /* 0x100fe200078e0a03 */
[C---:B------:R-:W-:Y:S01]  /*1440*/  ISETP.GT.U32.AND P4, PT, R3.reuse, R28, PT ;  /* 0x0000001c0300720c */ /* 0x040fe20003f84070 */
[--C-:B------:R-:W-:Y:S01]  /*1450*/  @!P0 IMAD.IADD R20, R20, 0x1, -R3.reuse ;  /* 0x0000000114148824 */ /* 0x100fe200078e0a03 */
[C---:B------:R-:W-:Y:S01]  /*1460*/  ISETP.GT.U32.AND P5, PT, R3.reuse, R26, PT ;  /* 0x0000001a0300720c */ /* 0x040fe20003fa4070 */
[----:B------:R-:W-:Y:S01]  /*1470*/  @!P6 IMAD.MOV R22, RZ, RZ, -R22 ;  /* 0x000000ffff16e224 */ /* 0x000fe200078e0a16 */
[----:B------:R-:W-:Y:S01]  /*1480*/  ISETP.GT.U32.AND P6, PT, R3, R30, PT ;  /* 0x0000001e0300720c */ /* 0x000fe20003fc4070 */
[----:B------:R-:W-:Y:S01]  /*1490*/  IMAD.MOV.U32 R154, RZ, RZ, R20 ;  /* 0x000000ffff9a7224 */ /* 0x000fe200078e0014 */
[----:B------:R-:W-:Y:S01]  /*14a0*/  IABS R20, R5 ;  /* 0x0000000500147213 */ /* 0x000fe20000000000 */
[--C-:B------:R-:W-:Y:S01]  /*14b0*/  @!P2 IMAD.IADD R24, R24, 0x1, -R3.reuse ;  /* 0x000000011818a824 */ /* 0x100fe200078e0a03 */
[----:B------:R-:W-:Y:S01]  /*14c0*/  ISETP.GE.AND P0, PT, R15, RZ, PT ;  /* 0x000000ff0f00720c */ /* 0x000fe20003f06270 */
[----:B------:R-:W-:Y:S01]  /*14d0*/  @!P1 IMAD.MOV R18, RZ, RZ, -R18 ;  /* 0x000000ffff129224 */ /* 0x000fe200078e0a12 */
[----:B------:R-:W-:Y:S01]  /*14e0*/  ISETP.GE.AND P2, PT, R11, RZ, PT ;  /* 0x000000ff0b00720c */ /* 0x000fe20003f46270 */
[----:B------:R-:W-:Y:S01]  /*14f0*/  @!P3 IMAD.MOV R154, RZ, RZ, -R154 ;  /* 0x000000ffff9ab224 */ /* 0x000fe200078e0a9a */
[----:B------:R-:W-:Y:S01]  /*1500*/  ISETP.GT.U32.AND P1, PT, R3, R24, PT ;  /* 0x000000180300720c */ /* 0x000fe20003f24070 */
[--C-:B------:R-:W-:Y:S01]  /*1510*/  @!P4 IMAD.IADD R28, R28, 0x1, -R3.reuse ;  /* 0x000000011c1cc824 */ /* 0x100fe200078e0a03 */
[----:B------:R-:W-:Y:S01]  /*1520*/  LOP3.LUT R11, R9, 0x1a, RZ, 0xfc, !PT ;  /* 0x0000001a090b7812 */ /* 0x000fe200078efcff */
[--C-:B------:R-:W-:Y:S01]  /*1530*/  @!P5 IMAD.IADD R26, R26, 0x1, -R3.reuse ;  /* 0x000000011a1ad824 */ /* 0x100fe200078e0a03 */
[----:B------:R-:W-:Y:S01]  /*1540*/  ISETP.GE.AND P5, PT, R5, RZ, PT ;  /* 0x000000ff0500720c */ /* 0x000fe20003fa6270 */
[----:B------:R-:W-:Y:S01]  /*1550*/  @!P6 IMAD.IADD R30, R30, 0x1, -R3 ;  /* 0x000000011e1ee824 */ /* 0x000fe200078e0a03 */
[----:B------:R-:W-:Y:S01]  /*1560*/  ISETP.GT.U32.AND P6, PT, R3, R28, PT ;  /* 0x0000001c0300720c */ /* 0x000fe20003fc4070 */
[----:B------:R-:W-:Y:S01]  /*1570*/  IMAD.HI.U32 R5, R6, R20, RZ ;  /* 0x0000001406057227 */ /* 0x000fe200078e00ff */
[----:B------:R-:W-:-:S02]  /*1580*/  IABS R32, R11 ;  /* 0x0000000b00207213 */ /* 0x000fc40000000000 */
[----:B------:R-:W-:Y:S01]  /*1590*/  ISETP.GE.AND P3, PT, R17, RZ, PT ;  /* 0x000000ff1100720c */ /* 0x000fe20003f66270 */
[----:B------:R-:W-:Y:S01]  /*15a0*/  IMAD.MOV R5, RZ, RZ, -R5 ;  /* 0x000000ffff057224 */ /* 0x000fe200078e0a05 */
[----:B------:R-:W-:Y:S01]  /*15b0*/  ISETP.GE.AND P4, PT, R11, RZ, PT ;  /* 0x000000ff0b00720c */ /* 0x000fe20003f86270 */
[--C-:B------:R-:W-:Y:S01]  /*15c0*/  @!P1 IMAD.IADD R24, R24, 0x1, -R3.reuse ;  /* 0x0000000118189824 */ /* 0x100fe200078e0a03 */
[----:B------:R-:W-:Y:S01]  /*15d0*/  ISETP.GE.AND P1, PT, R19, RZ, PT ;  /* 0x000000ff1300720c */ /* 0x000fe20003f26270 */
[----:B------:R-:W-:Y:S01]  /*15e0*/  IMAD R20, R3, R5, R20 ;  /* 0x0000000503147224 */ /* 0x000fe200078e0214 */
[C---:B------:R-:W-:Y:S01]  /*15f0*/  LOP3.LUT R5, R9.reuse, 0x1c, RZ, 0xfc, !PT ;  /* 0x0000001c09057812 */ /* 0x040fe200078efcff */
[----:B------:R-:W-:Y:S01]  /*1600*/  IMAD.HI.U32 R7, R6, R32, RZ ;  /* 0x0000002006077227 */ /* 0x000fe200078e00ff */
[----:B------:R-:W-:Y:S02]  /*1610*/  LOP3.LUT R11, R9, 0x20, RZ, 0xfc, !PT ;  /* 0x00000020090b7812 */ /* 0x000fe400078efcff */
[----:B------:R-:W-:Y:S01]  /*1620*/  IABS R34, R5 ;  /* 0x0000000500227213 */ /* 0x000fe20000000000 */
[----:B------:R-:W-:Y:S01]  /*1630*/  @!P6 IMAD.IADD R28, R28, 0x1, -R3 ;  /* 0x000000011c1ce824 */ /* 0x000fe200078e0a03 */
[C---:B------:R-:W-:Y:S01]  /*1640*/  ISETP.GT.U32.AND P6, PT, R3.reuse, R20, PT ;  /* 0x000000140300720c */ /* 0x040fe20003fc4070 */
[----:B------:R-:W-:Y:S01]  /*1650*/  @!P0 IMAD.MOV R24, RZ, RZ, -R24 ;  /* 0x000000ffff188224 */ /* 0x000fe200078e0a18 */
[----:B------:R-:W-:Y:S01]  /*1660*/  ISETP.GT.U32.AND P0, PT, R3, R30, PT ;  /* 0x0000001e0300720c */ /* 0x000fe20003f04070 */
[----:B------:R-:W-:Y:S01]  /*1670*/  IMAD.MOV R7, RZ, RZ, -R7 ;  /* 0x000000ffff077224 */ /* 0x000fe200078e0a07 */
[----:B------:R-:W-:Y:S01]  /*1680*/  LOP3.LUT R17, R9, 0x22, RZ, 0xfc, !PT ;  /* 0x0000002209117812 */ /* 0x000fe200078efcff */
[----:B------:R-:W-:Y:S01]  /*1690*/  @!P2 IMAD.MOV R26, RZ, RZ, -R26 ;  /* 0x000000ffff1aa224 */ /* 0x000fe200078e0a1a */
[----:B------:R-:W-:Y:S01]  /*16a0*/  ISETP.GE.AND P2, PT, R5, RZ, PT ;  /* 0x000000ff0500720c */ /* 0x000fe20003f46270 */
[----:B------:R-:W-:Y:S01]  /*16b0*/  IMAD R32, R3, R7, R32 ;  /* 0x0000000703207224 */ /* 0x000fe200078e0220 */
[C---:B------:R-:W-:Y:S01]  /*16c0*/  LOP3.LUT R7, R9.reuse, 0x1e, RZ, 0xfc, !PT ;  /* 0x0000001e09077812 */ /* 0x040fe200078efcff */
[----:B------:R-:W-:Y:S01]  /*16d0*/  IMAD.HI.U32 R5, R6, R34, RZ ;  /* 0x0000002206057227 */ /* 0x000fe200078e00ff */
[----:B------:R-:W-:-:S02]  /*16e0*/  LOP3.LUT R19, R9, 0x24, RZ, 0xfc, !PT ;  /* 0x0000002409137812 */ /* 0x000fc400078efcff */
[----:B------:R-:W-:Y:S01]  /*16f0*/  IABS R36, R7 ;  /* 0x0000000700247213 */ /* 0x000fe20000000000 */
[--C-:B------:R-:W-:Y:S01]  /*1700*/  @!P6 IMAD.IADD R20, R20, 0x1, -R3.reuse ;  /* 0x000000011414e824 */ /* 0x100fe200078e0a03 */
[----:B------:R-:W-:Y:S01]  /*1710*/  IABS R13, R17 ;  /* 0x00000011000d7213 */ /* 0x000fe20000000000 */
[----:B------:R-:W-:Y:S01]  /*1720*/  @!P0 IMAD.IADD R30, R30, 0x1, -R3 ;  /* 0x000000011e1e8824 */ /* 0x000fe200078e0a03 */
[----:B------:R-:W-:Y:S01]  /*1730*/  ISETP.GE.AND P0, PT, R7, RZ, PT ;  /* 0x000000ff0700720c */ /* 0x000fe20003f06270 */
[----:B------:R-:W-:Y:S01]  /*1740*/  IMAD.HI.U32 R7, R6, R36, RZ ;  /* 0x0000002406077227 */ /* 0x000fe200078e00ff */
[C---:B------:R-:W-:Y:S02]  /*1750*/  ISETP.GT.U32.AND P6, PT, R3.reuse, R20, PT ;  /* 0x000000140300720c */ /* 0x040fe40003fc4070 */
[----:B------:R-:W-:Y:S01]  /*1760*/  IABS R15, R19 ;  /* 0x00000013000f7213 */ /* 0x000fe20000000000 */
[----:B------:R-:W-:Y:S01]  /*1770*/  @!P1 IMAD.MOV R30, RZ, RZ, -R30 ;  /* 0x000000ffff1e9224 */ /* 0x000fe200078e0a1e */
[----:B------:R-:W-:Y:S01]  /*1780*/  ISETP.GT.U32.AND P1, PT, R3, R32, PT ;  /* 0x000000200300720c */ /* 0x000fe20003f24070 */
[----:B------:R-:W-:-:S02]  /*1790*/  IMAD.MOV R7, RZ, RZ, -R7 ;  /* 0x000000ffff077224 */ /* 0x000fc400078e0a07 */
[----:B------:R-:W-:Y:S01]  /*17a0*/  @!P3 IMAD.MOV R28, RZ, RZ, -R28 ;  /* 0x000000ffff1cb224 */ /* 0x000fe200078e0a1c */
[----:B------:R-:W-:Y:S01]  /*17b0*/  ISETP.GE.AND P3, PT, R11, RZ, PT ;  /* 0x000000ff0b00720c */ /* 0x000fe20003f66270 */
[C---:B------:R-:W-:Y:S01]  /*17c0*/  IMAD R36, R3.reuse, R7, R36 ;  /* 0x0000000703247224 */ /* 0x040fe200078e0224 */
[----:B------:R-:W-:Y:S01]  /*17d0*/  IABS R11, R11 ;  /* 0x0000000b000b7213 */ /* 0x000fe20000000000 */
[----:B------:R-:W-:Y:S02]  /*17e0*/  IMAD.MOV R5, RZ, RZ, -R5 ;  /* 0x000000ffff057224 */ /* 0x000fe400078e0a05 */
[----:B------:R-:W-:Y:S02]  /*17f0*/  @!P6 IMAD.IADD R20, R20, 0x1, -R3 ;  /* 0x000000011414e824 */ /* 0x000fe400078e0a03 */
[----:B------:R-:W-:Y:S02]  /*1800*/  IMAD R34, R3, R5, R34 ;  /* 0x0000000503227224 */ /* 0x000fe400078e0222 */
[----:B------:R-:W-:-:S02]  /*1810*/  IMAD.MOV.U32 R146, RZ, RZ, R20 ;  /* 0x000000ffff927224 */ /* 0x000fc400078e0014 */
[----:B------:R-:W-:Y:S01]  /*1820*/  @!P1 IMAD.IADD R32, R32, 0x1, -R3 ;  /* 0x0000000120209824 */ /* 0x000fe200078e0a03 */
[C---:B------:R-:W-:Y:S01]  /*1830*/  ISETP.GT.U32.AND P6, PT, R3.reuse, R34, PT ;  /* 0x000000220300720c */ /* 0x040fe20003fc4070 */
[----:B------:R-:W-:Y:S01]  /*1840*/  @!P5 IMAD.MOV R146, RZ, RZ, -R146 ;  /* 0x000000ffff92d224 */ /* 0x000fe200078e0a92 */
[C---:B------:R-:W-:Y:S01]  /*1850*/  ISETP.GT.U32.AND P5, PT, R3.reuse, R36, PT ;  /* 0x000000240300720c */ /* 0x040fe20003fa4070 */
[----:B------:R-:W-:Y:S01]  /*1860*/  IMAD.HI.U32 R5, R6, R11, RZ ;  /* 0x0000000b06057227 */ /* 0x000fe200078e00ff */
[----:B------:R-:W-:-:S03]  /*1870*/  ISETP.GT.U32.AND P1, PT, R3, R32, PT ;  /* 0x000000200300720c */ /* 0x000fc60003f24070 */
[----:B------:R-:W-:Y:S02]  /*1880*/  IMAD.MOV R38, RZ, RZ, -R5 ;  /* 0x000000ffff267224 */ /* 0x000fe400078e0a05 */
[----:B------:R-:W-:-:S04]  /*1890*/  IMAD.HI.U32 R7, R6, R13, RZ ;  /* 0x0000000d06077227 */ /* 0x000fc800078e00ff */
[----:B------:R-:W-:Y:S02]  /*18a0*/  IMAD R20, R3, R38, R11 ;  /* 0x0000002603147224 */ /* 0x000fe400078e020b */
[----:B------:R-:W-:Y:S02]  /*18b0*/  @!P5 IMAD.IADD R36, R36, 0x1, -R3 ;  /* 0x000000012424d824 */ /* 0x000fe400078e0a03 */
[----:B------:R-:W-:-:S03]  /*18c0*/  IMAD.HI.U32 R5, R6, R15, RZ ;  /* 0x0000000f06057227 */ /* 0x000fc600078e00ff */
[C---:B------:R-:W-:Y:S01]  /*18d0*/  ISETP.GT.U32.AND P5, PT, R3.reuse, R36, PT ;  /* 0x000000240300720c */ /* 0x040fe20003fa4070 */
[----:B------:R-:W-:Y:S01]  /*18e0*/  @!P1 IMAD.IADD R32, R32, 0x1, -R3 ;  /* 0x0000000120209824 */ /* 0x000fe200078e0a03 */
[C---:B------:R-:W-:Y:S01]  /*18f0*/  ISETP.GT.U32.AND P1, PT, R3.reuse, R20, PT ;  /* 0x000000140300720c */ /* 0x040fe20003f24070 */
[----:B------:R-:W-:Y:S02]  /*1900*/  IMAD.MOV R40, RZ, RZ, -R7 ;  /* 0x000000ffff287224 */ /* 0x000fe400078e0a07 */
[----:B------:R-:W-:Y:S02]  /*1910*/  IMAD.MOV R42, RZ, RZ, -R5 ;  /* 0x000000ffff2a7224 */ /* 0x000fe400078e0a05 */
[----:B------:R-:W-:Y:S01]  /*1920*/  IMAD R38, R3, R40, R13 ;  /* 0x0000002803267224 */ /* 0x000fe200078e020d */
[----:B------:R-:W-:Y:S01]  /*1930*/  LOP3.LUT R13, R9, 0x26, RZ, 0xfc, !PT ;  /* 0x00000026090d7812 */ /* 0x000fe200078efcff */
[C---:B------:R-:W-:Y:S01]  /*1940*/  IMAD R40, R3.reuse, R42, R15 ;  /* 0x0000002a03287224 */ /* 0x040fe200078e020f */
[----:B------:R-:W-:Y:S01]  /*1950*/  IABS R15, R41 ;  /* 0x00000029000f7213 */ /* 0x000fe20000000000 */
[--C-:B------:R-:W-:Y:S01]  /*1960*/  @!P6 IMAD.IADD R34, R34, 0x1, -R3.reuse ;  /* 0x000000012222e824 */ /* 0x100fe200078e0a03 */
[----:B------:R-:W-:Y:S01]  /*1970*/  IABS R42, R13 ;  /* 0x0000000d002a7213 */ /* 0x000fe20000000000 */
[--C-:B------:R-:W-:Y:S01]  /*1980*/  @!P5 IMAD.IADD R36, R36, 0x1, -R3.reuse ;  /* 0x000000012424d824 */ /* 0x100fe200078e0a03 */
[C---:B------:R-:W-:Y:S01]  /*1990*/  ISETP.GT.U32.AND P5, PT, R3.reuse, R40, PT ;  /* 0x000000280300720c */ /* 0x040fe20003fa4070 */
[----:B------:R-:W-:Y:S01]  /*19a0*/  @!P1 IMAD.IADD R20, R20, 0x1, -R3 ;  /* 0x0000000114149824 */ /* 0x000fe200078e0a03 */
[----:B------:R-:W-:Y:S01]  /*19b0*/  ISETP.GT.U32.AND P6, PT, R3, R34, PT ;  /* 0x000000220300720c */ /* 0x000fe20003fc4070 */
[----:B------:R-:W-:-:S03]  /*19c0*/  IMAD.HI.U32 R5, R6, R42, RZ ;  /* 0x0000002a06057227 */ /* 0x000fc600078e00ff */
[C---:B------:R-:W-:Y:S01]  /*19d0*/  ISETP.GT.U32.AND P1, PT, R3.reuse, R20, PT ;  /* 0x000000140300720c */ /* 0x040fe20003f24070 */
[----:B------:R-:W-:Y:S02]  /*19e0*/  IMAD.MOV R5, RZ, RZ, -R5 ;  /* 0x000000ffff057224 */ /* 0x000fe400078e0a05 */
[----:B------:R-:W-:Y:S02]  /*19f0*/  @!P4 IMAD.MOV R32, RZ, RZ, -R32 ;  /* 0x000000ffff20c224 */ /* 0x000fe400078e0a20 */
[C---:B------:R-:W-:Y:S02]  /*1a00*/  IMAD R42, R3.reuse, R5, R42 ;  /* 0x00000005032a7224 */ /* 0x040fe400078e022a */
[--C-:B------:R-:W-:Y:S02]  /*1a10*/  @!P5 IMAD.IADD R40, R40, 0x1, -R3.reuse ;  /* 0x000000012828d824 */ /* 0x100fe400078e0a03 */
[----:B------:R-:W-:Y:S01]  /*1a20*/  @!P6 IMAD.IADD R34, R34, 0x1, -R3 ;  /* 0x000000012222e824 */ /* 0x000fe200078e0a03 */
[C---:B------:R-:W-:Y:S01]  /*1a30*/  ISETP.GT.U32.AND P6, PT, R3.reuse, R38, PT ;  /* 0x000000260300720c */ /* 0x040fe20003fc4070 */
[----:B------:R-:W-:Y:S01]  /*1a40*/  IMAD.HI.U32 R7, R6, R46, RZ ;  /* 0x0000002e06077227 */ /* 0x000fe200078e00ff */
[----:B------:R-:W-:-:S03]  /*1a50*/  ISETP.GT.U32.AND P4, PT, R3, R40, PT ;  /* 0x000000280300720c */ /* 0x000fc60003f84070 */
[----:B------:R-:W-:Y:S01]  /*1a60*/  @!P1 IMAD.IADD R20, R20, 0x1, -R3 ;  /* 0x0000000114149824 */ /* 0x000fe200078e0a03 */
[----:B------:R-:W-:Y:S01]  /*1a70*/  ISETP.GT.U32.AND P1, PT, R3, R42, PT ;  /* 0x0000002a0300720c */ /* 0x000fe20003f24070 */
[----:B------:R-:W-:Y:S02]  /*1a80*/  IMAD.MOV R7, RZ, RZ, -R7 ;  /* 0x000000ffff077224 */ /* 0x000fe400078e0a07 */
[----:B------:R-:W-:-:S04]  /*1a90*/  IMAD.HI.U32 R5, R6, R44, RZ ;  /* 0x0000002c06057227 */ /* 0x000fc800078e00ff */
[----:B------:R-:W-:Y:S02]  /*1aa0*/  IMAD R46, R3, R7, R46 ;  /* 0x00000007032e7224 */ /* 0x000fe400078e022e */
[----:B------:R-:W-:-:S04]  /*1ab0*/  IMAD.HI.U32 R11, R6, R48, RZ ;  /* 0x00000030060b7227 */ /* 0x000fc800078e00ff */
[----:B------:R-:W-:Y:S02]  /*1ac0*/  IMAD.MOV R5, RZ, RZ, -R5 ;  /* 0x000000ffff057224 */ /* 0x000fe400078e0a05 */
[--C-:B------:R-:W-:Y:S01]  /*1ad0*/  @!P6 IMAD.IADD R38, R38, 0x1, -R3.reuse ;  /* 0x000000012626e824 */ /* 0x100fe200078e0a03 */
[----:B------:R-:W-:Y:S01]  /*1ae0*/  ISETP.GE.AND P6, PT, R17, RZ, PT ;  /* 0x000000ff1100720c */ /* 0x000fe20003fc6270 */
[----:B------:R-:W-:Y:S01]  /*1af0*/  @!P4 IMAD.IADD R40, R40, 0x1, -R3 ;  /* 0x000000012828c824 */ /* 0x000fe200078e0a03 */
[C---:B------:R-:W-:Y:S01]  /*1b00*/  ISETP.GT.U32.AND P4, PT, R3.reuse, R46, PT ;  /* 0x0000002e0300720c */ /* 0x040fe20003f84070 */
[----:B------:R-:W-:Y:S01]  /*1b10*/  IMAD.MOV R11, RZ, RZ, -R11 ;  /* 0x000000ffff0b7224 */ /* 0x000fe200078e0a0b */
[C---:B------:R-:W-:Y:S01]  /*1b20*/  ISETP.GT.U32.AND P5, PT, R3.reuse, R38, PT ;  /* 0x000000260300720c */ /* 0x040fe20003fa4070 */
[----:B------:R-:W-:Y:S01]  /*1b30*/  IMAD R44, R3, R5, R44 ;  /* 0x00000005032c7224 */ /* 0x000fe200078e022c */
[----:B------:R-:W-:Y:S01]  /*1b40*/  IABS R17, R43 ;  /* 0x0000002b00117213 */ /* 0x000fe20000000000 */
[----:B------:R-:W-:-:S02]  /*1b50*/  @!P1 IMAD.IADD R42, R42, 0x1, -R3 ;  /* 0x000000012a2a9824 */ /* 0x000fc400078e0a03 */
[----:B------:R-:W-:-:S03]  /*1b60*/  IMAD.HI.U32 R5, R6, R50, RZ ;  /* 0x0000003206057227 */ /* 0x000fc600078e00ff */
[C---:B------:R-:W-:Y:S01]  /*1b70*/  ISETP.GT.U32.AND P1, PT, R3.reuse, R42, PT ;  /* 0x0000002a0300720c */ /* 0x040fe20003f24070 */
[C---:B------:R-:W-:Y:S02]  /*1b80*/  IMAD R48, R3.reuse, R11, R48 ;  /* 0x0000000b03307224 */ /* 0x040fe400078e0230 */
[----:B------:R-:W-:Y:S02]  /*1b90*/  IMAD.MOV R11, RZ, RZ, -R5 ;  /* 0x000000ffff0b7224 */ /* 0x000fe400078e0a05 */
[----:B------:R-:W-:Y:S02]  /*1ba0*/  @!P4 IMAD.IADD R46, R46, 0x1, -R3 ;  /* 0x000000012e2ec824 */ /* 0x000fe400078e0a03 */
[----:B------:R-:W-:Y:S02]  /*1bb0*/  IMAD R50, R3, R11, R50 ;  /* 0x0000000b03327224 */ /* 0x000fe400078e0232 */
[----:B------:R-:W-:-:S03]  /*1bc0*/  IMAD.HI.U32 R5, R6, R52, RZ ;  /* 0x0000003406057227 */ /* 0x000fc600078e00ff */
[C---:B------:R-:W-:Y:S01]  /*1bd0*/  ISETP.GT.U32.AND P4, PT, R3.reuse, R50, PT ;  /* 0x000000320300720c */ /* 0x040fe20003f84070 */
[--C-:B------:R-:W-:Y:S01]  /*1be0*/  @!P5 IMAD.IADD R38, R38, 0x1, -R3.reuse ;  /* 0x000000012626d824 */ /* 0x100fe200078e0a03 */
[C---:B------:R-:W-:Y:S01]  /*1bf0*/  ISETP.GT.U32.AND P5, PT, R3.reuse, R44, PT ;  /* 0x0000002c0300720c */ /* 0x040fe20003fa4070 */
[----:B------:R-:W-:Y:S01]  /*1c00*/  @!P1 IMAD.IADD R42, R42, 0x1, -R3 ;  /* 0x000000012a2a9824 */ /* 0x000fe200078e0a03 */
[----:B------:R-:W-:Y:S01]  /*1c10*/  ISETP.GT.U32.AND P1, PT, R3, R48, PT ;  /* 0x000000300300720c */ /* 0x000fe20003f24070 */
[----:B------:R-:W-:Y:S02]  /*1c20*/  IMAD.MOV R5, RZ, RZ, -R5 ;  /* 0x000000ffff057224 */ /* 0x000fe400078e0a05 */
[----:B------:R-:W-:-:S04]  /*1c30*/  IMAD.HI.U32 R7, R6, R54, RZ ;  /* 0x0000003606077227 */ /* 0x000fc800078e00ff */
[C---:B------:R-:W-:Y:S02]  /*1c40*/  IMAD R52, R3.reuse, R5, R52 ;  /* 0x0000000503347224 */ /* 0x040fe400078e0234 */
[--C-:B------:R-:W-:Y:S02]  /*1c50*/  @!P4 IMAD.IADD R50, R50, 0x1, -R3.reuse ;  /* 0x000000013232c824 */ /* 0x100fe400078e0a03 */
[--C-:B------:R-:W-:Y:S01]  /*1c60*/  @!P5 IMAD.IADD R44, R44, 0x1, -R3.reuse ;  /* 0x000000012c2cd824 */ /* 0x100fe200078e0a03 */
[----:B------:R-:W-:Y:S01]  /*1c70*/  ISETP.GT.U32.AND P4, PT, R3, R52, PT ;  /* 0x000000340300720c */ /* 0x000fe20003f84070 */
[----:B------:R-:W-:Y:S01]  /*1c80*/  IMAD.HI.U32 R11, R6, R56, RZ ;  /* 0x00000038060b7227 */ /* 0x000fe200078e00ff */
[----:B------:R-:W-:Y:S02]  /*1c90*/  ISETP.GE.AND P5, PT, R19, RZ, PT ;  /* 0x000000ff1300720c */ /* 0x000fe40003fa6270 */
[----:B------:R-:W-:Y:S01]  /*1ca0*/  IABS R19, R23 ;  /* 0x0000001700137213 */ /* 0x000fe20000000000 */
[----:B------:R-:W-:Y:S01]  /*1cb0*/  @!P1 IMAD.IADD R48, R48, 0x1, -R3 ;  /* 0x0000000130309824 */ /* 0x000fe200078e0a03 */
[----:B------:R-:W-:Y:S01]  /*1cc0*/  ISETP.GE.AND P1, PT, R13, RZ, PT ;  /* 0x000000ff0d00720c */ /* 0x000fe20003f26270 */
[----:B------:R-:W-:Y:S01]  /*1cd0*/  IMAD.MOV R7, RZ, RZ, -R7 ;  /* 0x000000ffff077224 */ /* 0x000fe200078e0a07 */
[----:B------:R-:W-:Y:S01]  /*1ce0*/  IABS R13, R39 ;  /* 0x00000027000d7213 */ /* 0x000fe20000000000 */
[----:B------:R-:W-:-:S02]  /*1cf0*/  IMAD.MOV R11, RZ, RZ, -R11 ;  /* 0x000000ffff0b7224 */ /* 0x000fc400078e0a0b */
[----:B------:R-:W-:-:S04]  /*1d00*/  IMAD.HI.U32 R5, R6, R58, RZ ;  /* 0x0000003a06057227 */ /* 0x000fc800078e00ff */
[----:B------:R-:W-:Y:S02]  /*1d10*/  IMAD R54, R3, R7, R54 ;  /* 0x0000000703367224 */ /* 0x000fe400078e0236 */
[----:B------:R-:W-:-:S04]  /*1d20*/  IMAD.HI.U32 R7, R6, R13, RZ ;  /* 0x0000000d06077227 */ /* 0x000fc800078e00ff */
[----:B------:R-:W-:Y:S02]  /*1d30*/  IMAD R56, R3, R11, R56 ;  /* 0x0000000b03387224 */ /* 0x000fe400078e0238 */
[----:B------:R-:W-:-:S04]  /*1d40*/  IMAD.HI.U32 R9, R6, R15, RZ ;  /* 0x0000000f06097227 */ /* 0x000fc800078e00ff */
[----:B------:R-:W-:Y:S01]  /*1d50*/  @!P4 IMAD.IADD R52, R52, 0x1, -R3 ;  /* 0x000000013434c824 */ /* 0x000fe200078e0a03 */
[----:B------:R-:W-:Y:S01]  /*1d60*/  ISETP.GT.U32.AND P4, PT, R3, R54, PT ;  /* 0x000000360300720c */ /* 0x000fe20003f84070 */
[----:B------:R-:W-:-:S04]  /*1d70*/  IMAD.HI.U32 R11, R6, R17, RZ ;  /* 0x00000011060b7227 */ /* 0x000fc800078e00ff */
[----:B------:R-:W-:Y:S02]  /*1d80*/  IMAD.MOV R5, RZ, RZ, -R5 ;  /* 0x000000ffff057224 */ /* 0x000fe400078e0a05 */
[----:B------:R-:W-:Y:S02]  /*1d90*/  IMAD.MOV.U32 R142, RZ, RZ, R20 ;  /* 0x000000ffff8e7224 */ /* 0x000fe400078e0014 */
[----:B------:R-:W-:Y:S02]  /*1da0*/  IMAD.MOV R60, RZ, RZ, -R7 ;  /* 0x000000ffff3c7224 */ /* 0x000fe400078e0a07 */
[----:B------:R-:W-:Y:S02]  /*1db0*/  IMAD.MOV R62, RZ, RZ, -R9 ;  /* 0x000000ffff3e7224 */ /* 0x000fe400078e0a09 */
[----:B------:R-:W-:Y:S01]  /*1dc0*/  @!P5 IMAD.MOV R40, RZ, RZ, -R40 ;  /* 0x000000ffff28d224 */ /* 0x000fe200078e0a28 */
[----:B------:R-:W-:Y:S01]  /*1dd0*/  ISETP.GT.U32.AND P5, PT, R3, R52, PT ;  /* 0x000000340300720c */ /* 0x000fe20003fa4070 */
[----:B------:R-:W-:-:S02]  /*1de0*/  IMAD.MOV R64, RZ, RZ, -R11 ;  /* 0x000000ffff407224 */ /* 0x000fc400078e0a0b */
[C---:B------:R-:W-:Y:S02]  /*1df0*/  IMAD R58, R3.reuse, R5, R58 ;  /* 0x00000005033a7224 */ /* 0x040fe400078e023a */
[----:B------:R-:W-:Y:S01]  /*1e00*/  @!P3 IMAD.MOV R142, RZ, RZ, -R142 ;  /* 0x000000ffff8eb224 */ /* 0x000fe200078e0a8e */
[----:B------:R-:W-:Y:S01]  /*1e10*/  ISETP.GT.U32.AND P3, PT, R3, R48, PT ;  /* 0x000000300300720c */ /* 0x000fe20003f64070 */
[----:B------:R-:W-:-:S04]  /*1e20*/  IMAD.HI.U32 R5, R6, R19, RZ ;  /* 0x0000001306057227 */ /* 0x000fc800078e00ff */
[C---:B------:R-:W-:Y:S02]  /*1e30*/  IMAD R6, R3.reuse, R60, R13 ;  /* 0x0000003c03067224 */ /* 0x040fe400078e020d */
[C---:B------:R-:W-:Y:S02]  /*1e40*/  IMAD R60, R3.reuse, R62, R15 ;  /* 0x0000003e033c7224 */ /* 0x040fe400078e020f */
[C---:B------:R-:W-:Y:S02]  /*1e50*/  IMAD R62, R3.reuse, R64, R17 ;  /* 0x00000040033e7224 */ /* 0x040fe400078e0211 */
[----:B------:R-:W-:Y:S02]  /*1e60*/  IMAD.MOV R64, RZ, RZ, -R5 ;  /* 0x000000ffff407224 */ /* 0x000fe400078e0a05 */
[----:B------:R-:W-:Y:S01]  /*1e70*/  @!P2 IMAD.MOV R34, RZ, RZ, -R34 ;  /* 0x000000ffff22a224 */ /* 0x000fe200078e0a22 */
[C---:B------:R-:W-:Y:S01]  /*1e80*/  ISETP.GT.U32.AND P2, PT, R3.reuse, R44, PT ;  /* 0x0000002c0300720c */ /* 0x040fe20003f44070 */
[----:B------:R-:W-:Y:S01]  /*1e90*/  @!P0 IMAD.MOV R36, RZ, RZ, -R36 ;  /* 0x000000ffff248224 */ /* 0x000fe200078e0a24 */
[C---:B------:R-:W-:Y:S01]  /*1ea0*/  ISETP.GT.U32.AND P0, PT, R3.reuse, R46, PT ;  /* 0x0000002e0300720c */ /* 0x040fe20003f04070 */
[----:B------:R-:W-:-:S02]  /*1eb0*/  IMAD R64, R3, R64, R19 ;  /* 0x0000004003407224 */ /* 0x000fc400078e0213 */
[----:B------:R-:W-:Y:S01]  /*1ec0*/  @!P1 IMAD.MOV R42, RZ, RZ, -R42 ;  /* 0x000000ffff2a9224 */ /* 0x000fe200078e0a2a */
[C---:B------:R-:W-:Y:S01]  /*1ed0*/  ISETP.GT.U32.AND P1, PT, R3.reuse, R56, PT ;  /* 0x000000380300720c */ /* 0x040fe20003f24070 */
[--C-:B------:R-:W-:Y:S01]  /*1ee0*/  @!P5 IMAD.IADD R52, R52, 0x1, -R3.reuse ;  /* 0x000000013434d824 */ /* 0x100fe200078e0a03 */
        /* <DEDUP_REMOVED lines=9> */
[----:B------:R-:W-:Y:S01]  /*1f80*/  @!P6 IMAD.MOV R38, RZ, RZ, -R38 ;  /* 0x000000ffff26e224 */ /* 0x000fe200078e0a26 */
[----:B------:R-:W-:Y:S01]  /*1f90*/  ISETP.GT.U32.AND P6, PT, R3, R54, PT ;  /* 0x000000360300720c */ /* 0x000fe20003fc4070 */
[--C-:B------:R-:W-:Y:S01]  /*1fa0*/  @!P1 IMAD.IADD R56, R56, 0x1, -R3.reuse ;  /* 0x0000000138389824 */ /* 0x100fe200078e0a03 */
[----:B------:R-:W-:Y:S01]  /*1fb0*/  ISETP.GE.AND P1, PT, R25, RZ, PT ;  /* 0x000000ff1900720c */ /* 0x000fe20003f26270 */
[----:B------:R-:W-:-:S02]  /*1fc0*/  @!P5 IMAD.IADD R64, R64, 0x1, -R3 ;  /* 0x000000014040d824 */ /* 0x000fc400078e0a03 */
[--C-:B------:R-:W-:Y:S01]  /*1fd0*/  @!P3 IMAD.IADD R60, R60, 0x1, -R3.reuse ;  /* 0x000000013c3cb824 */ /* 0x100fe200078e0a03 */
[----:B------:R-:W-:Y:S01]  /*1fe0*/  ISETP.GT.U32.AND P5, PT, R3, R56, PT ;  /* 0x000000380300720c */ /* 0x000fe20003fa4070 */
[--C-:B------:R-:W-:Y:S01]  /*1ff0*/  @!P4 IMAD.IADD R50, R50, 0x1, -R3.reuse ;  /* 0x000000013232c824 */ /* 0x100fe200078e0a03 */
[----:B------:R-:W-:Y:S01]  /*2000*/  ISETP.GE.AND P3, PT, R31, RZ, PT ;  /* 0x000000ff1f00720c */ /* 0x000fe20003f66270 */
[--C-:B------:R-:W-:Y:S01]  /*2010*/  @!P2 IMAD.IADD R58, R58, 0x1, -R3.reuse ;  /* 0x000000013a3aa824 */ /* 0x100fe200078e0a03 */
[----:B------:R-:W-:Y:S01]  /*2020*/  ISETP.GT.U32.AND P4, PT, R3, R62, PT ;  /* 0x0000003e0300720c */ /* 0x000fe20003f84070 */
[--C-:B------:R-:W-:Y:S01]  /*2030*/  @!P0 IMAD.IADD R6, R6, 0x1, -R3.reuse ;  /* 0x0000000106068824 */ /* 0x100fe200078e0a03 */
[----:B------:R-:W-:Y:S01]  /*2040*/  ISETP.GE.AND P2, PT, R27, RZ, PT ;  /* 0x000000ff1b00720c */ /* 0x000fe20003f46270 */
[--C-:B------:R-:W-:Y:S01]  /*2050*/  @!P6 IMAD.IADD R54, R54, 0x1, -R3.reuse ;  /* 0x000000013636e824 */ /* 0x100fe200078e0a03 */
[----:B------:R-:W-:Y:S01]  /*2060*/  ISETP.GE.AND P0, PT, R29, RZ, PT ;  /* 0x000000ff1d00720c */ /* 0x000fe20003f06270 */
[----:B------:R-:W-:Y:S01]  /*2070*/  @!P1 IMAD.MOV R46, RZ, RZ, -R46 ;  /* 0x000000ffff2e9224 */ /* 0x000fe200078e0a2e */
[----:B------:R-:W-:Y:S01]  /*2080*/  ISETP.GE.AND P6, PT, R21, RZ, PT ;  /* 0x000000ff1500720c */ /* 0x000fe20003fc6270 */
[----:B------:R-:W-:Y:S01]  /*2090*/  IMAD R7, R234, 0x24, RZ ;  /* 0x00000024ea077824 */ /* 0x000fe200078e02ff */
[----:B------:R-:W-:Y:S01]  /*20a0*/  ISETP.GT.U32.AND P1, PT, R3, R58, PT ;  /* 0x0000003a0300720c */ /* 0x000fe20003f24070 */
[--C-:B------:R-:W-:Y:S01]  /*20b0*/  @!P5 IMAD.IADD R56, R56, 0x1, -R3.reuse ;  /* 0x000000013838d824 */ /* 0x100fe200078e0a03 */
[----:B------:R-:W-:Y:S01]  /*20c0*/  ISETP.GE.AND P5, PT, R37, RZ, PT ;  /* 0x000000ff2500720c */ /* 0x000fe20003fa6270 */
[----:B------:R-:W-:Y:S01]  /*20d0*/  @!P3 IMAD.MOV R52, RZ, RZ, -R52 ;  /* 0x000000ffff34b224 */ /* 0x000fe200078e0a34 */
[----:B------:R-:W-:Y:S01]  /*20e0*/  ISETP.GT.U32.AND P3, PT, R3, R64, PT ;  /* 0x000000400300720c */ /* 0x000fe20003f64070 */
[--C-:B------:R-:W-:Y:S01]  /*20f0*/  @!P4 IMAD.IADD R62, R62, 0x1, -R3.reuse ;  /* 0x000000013e3ec824 */ /* 0x100fe200078e0a03 */
[----:B------:R-:W1:Y:S01]  /*2100*/  LDC.64 R20, c[0x0][0x230] ;  /* 0x00008c00ff147b82 */ /* 0x000e620000000a00 */
[----:B------:R-:W-:Y:S01]  /*2110*/  @!P2 IMAD.MOV R48, RZ, RZ, -R48 ;  /* 0x000000ffff30a224 */ /* 0x000fe200078e0a30 */
[----:B------:R-:W-:Y:S01]  /*2120*/  ISETP.GE.AND P4, PT, R33, RZ, PT ;  /* 0x000000ff2100720c */ /* 0x000fe20003f86270 */
[----:B------:R-:W-:Y:S01]  /*2130*/  @!P0 IMAD.MOV R50, RZ, RZ, -R50 ;  /* 0x000000ffff328224 */ /* 0x000fe200078e0a32 */
[C---:B------:R-:W-:Y:S01]  /*2140*/  ISETP.GT.U32.AND P2, PT, R3.reuse, R6, PT ;  /* 0x000000060300720c */ /* 0x040fe20003f44070 */
[----:B------:R-:W-:Y:S01]  /*2150*/  @!P6 IMAD.MOV R44, RZ, RZ, -R44 ;  /* 0x000000ffff2ce224 */ /* 0x000fe200078e0a2c */
[C---:B------:R-:W-:Y:S01]  /*2160*/  ISETP.GT.U32.AND P0, PT, R3.reuse, R60, PT ;  /* 0x0000003c0300720c */ /* 0x040fe20003f04070 */
[--C-:B------:R-:W-:Y:S01]  /*2170*/  @!P1 IMAD.IADD R58, R58, 0x1, -R3.reuse ;  /* 0x000000013a3a9824 */ /* 0x100fe200078e0a03 */
[----:B------:R-:W-:Y:S01]  /*2180*/  ISETP.GT.U32.AND P6, PT, R3, R62, PT ;  /* 0x0000003e0300720c */ /* 0x000fe20003fc4070 */
[----:B------:R-:W-:Y:S01]  /*2190*/  IMAD R9, R234, 0x2c, RZ ;  /* 0x0000002cea097824 */ /* 0x000fe200078e02ff */
[----:B------:R-:W-:Y:S01]  /*21a0*/  ISETP.GE.AND P1, PT, R39, RZ, PT ;  /* 0x000000ff2700720c */ /* 0x000fe20003f26270 */
[----:B------:R-:W-:Y:S01]  /*21b0*/  @!P5 IMAD.MOV R58, RZ, RZ, -R58 ;  /* 0x000000ffff3ad224 */ /* 0x000fe200078e0a3a */
[----:B------:R-:W-:Y:S01]  /*21c0*/  ISETP.GE.AND P5, PT, R89, RZ, PT ;  /* 0x000000ff5900720c */ /* 0x000fe20003fa6270 */
[--C-:B------:R-:W-:Y:S01]  /*21d0*/  @!P3 IMAD.IADD R64, R64, 0x1, -R3.reuse ;  /* 0x000000014040b824 */ /* 0x100fe200078e0a03 */
[----:B------:R-:W-:Y:S01]  /*21e0*/  ISETP.NE.AND P3, PT, R156, RZ, PT ;  /* 0x000000ff9c00720c */ /* 0x000fe20003f65270 */
[----:B------:R-:W-:Y:S01]  /*21f0*/  @!P4 IMAD.MOV R54, RZ, RZ, -R54 ;  /* 0x000000ffff36c224 */ /* 0x000fe200078e0a36 */
[----:B------:R-:W-:Y:S01]  /*2200*/  ISETP.GE.AND P4, PT, R35, RZ, PT ;  /* 0x000000ff2300720c */ /* 0x000fe20003f86270 */
[--C-:B------:R-:W-:Y:S01]  /*2210*/  @!P2 IMAD.IADD R6, R6, 0x1, -R3.reuse ;  /* 0x000000010606a824 */ /* 0x100fe200078e0a03 */
[----:B------:R-:W-:Y:S01]  /*2220*/  ISETP.GE.AND P2, PT, R41, RZ, PT ;  /* 0x000000ff2900720c */ /* 0x000fe20003f46270 */
[--C-:B------:R-:W-:Y:S01]  /*2230*/  @!P0 IMAD.IADD R60, R60, 0x1, -R3.reuse ;  /* 0x000000013c3c8824 */ /* 0x100fe200078e0a03 */
[----:B------:R-:W-:Y:S01]  /*2240*/  ISETP.GE.AND P0, PT, R43, RZ, PT ;  /* 0x000000ff2b00720c */ /* 0x000fe20003f06270 */
[----:B------:R-:W-:Y:S01]  /*2250*/  @!P6 IMAD.IADD R62, R62, 0x1, -R3 ;  /* 0x000000013e3ee824 */ /* 0x000fe200078e0a03 */
[----:B------:R-:W-:Y:S01]  /*2260*/  ISETP.GE.AND P6, PT, R23, RZ, PT ;  /* 0x000000ff1700720c */ /* 0x000fe20003fc6270 */
[----:B------:R-:W-:-:S02]  /*2270*/  @!P1 IMAD.MOV R6, RZ, RZ, -R6 ;  /* 0x000000ffff069224 */ /* 0x000fc400078e0a06 */
[----:B-1----:R-:W-:Y:S02]  /*2280*/  VIADD R3, R20, 0xffffffff ;  /* 0xffffffff14037836 */ /* 0x002fe40000000000 */
[----:B------:R-:W-:Y:S01]  /*2290*/  @!P5 IMAD.MOV R4, RZ, RZ, -R4 ;  /* 0x000000ffff04d224 */ /* 0x000fe200078e0a04 */
[----:B------:R-:W-:Y:S01]  /*22a0*/  @!P3 LOP3.LUT R4, RZ, R156, RZ, 0x33, !PT ;  /* 0x0000009cff04b212 */ /* 0x000fe200078e33ff */
[----:B------:R-:W-:Y:S01]  /*22b0*/  @!P4 IMAD.MOV R56, RZ, RZ, -R56 ;  /* 0x000000ffff38c224 */ /* 0x000fe200078e0a38 */
[----:B------:R-:W-:Y:S01]  /*22c0*/  ISETP.GE.U32.AND P1, PT, R3, 0x7fffffc0, PT ;  /* 0x7fffffc00300780c */ /* 0x000fe20003f26070 */
[----:B------:R-:W-:Y:S01]  /*22d0*/  IMAD.SHL.U32 R3, R178, 0x10, RZ ;  /* 0x00000010b2037824 */ /* 0x000fe200078e00ff */
[----:B------:R-:W-:Y:S01]  /*22e0*/  ISETP.NE.AND P4, PT, R157, RZ, PT ;  /* 0x000000ff9d00720c */ /* 0x000fe20003f85270 */
[----:B------:R-:W-:Y:S02]  /*22f0*/  IMAD R95, R4, R21, RZ ;  /* 0x00000015045f7224 */ /* 0x000fe400078e02ff */
[----:B------:R-:W-:Y:S01]  /*2300*/  @!P2 IMAD.MOV R60, RZ, RZ, -R60 ;  /* 0x000000ffff3ca224 */ /* 0x000fe200078e0a3c */
[----:B------:R-:W-:Y:S01]  /*2310*/  LOP3.LUT R3, R3, 0x70, RZ, 0xc0, !PT ;  /* 0x0000007003037812 */ /* 0x000fe200078ec0ff */
[----:B------:R-:W-:Y:S01]  /*2320*/  @!P0 IMAD.MOV R62, RZ, RZ, -R62 ;  /* 0x000000ffff3e8224 */ /* 0x000fe200078e0a3e */
[C---:B------:R-:W-:Y:S01]  /*2330*/  SEL R176, R209.reuse, R8, !P4 ;  /* 0x00000008d1b07207 */ /* 0x040fe20006000000 */
[----:B------:R-:W-:Y:S01]  /*2340*/  @!P6 IMAD.MOV R64, RZ, RZ, -R64 ;  /* 0x000000ffff40e224 */ /* 0x000fe200078e0a40 */
[C---:B------:R-:W-:Y:S01]  /*2350*/  SEL R175, R209.reuse, R10, !P4 ;  /* 0x0000000ad1af7207 */ /* 0x040fe20006000000 */
[----:B------:R-:W-:Y:S01]  /*2360*/  VIADD R4, R20, 0xfffffffd ;  /* 0xfffffffd14047836 */ /* 0x000fe20000000000 */
[----:B------:R-:W-:Y:S01]  /*2370*/  SEL R174, R209, R12, !P4 ;  /* 0x0000000cd1ae7207 */ /* 0x000fe20006000000 */
[----:B------:R-:W-:Y:S01]  /*2380*/  IMAD.SHL.U32 R96, R95, 0x4, RZ ;  /* 0x000000045f607824 */ /* 0x000fe200078e00ff */
[C---:B------:R-:W-:Y:S01]  /*2390*/  SEL R172, R209.reuse, R14, !P4 ;  /* 0x0000000ed1ac7207 */ /* 0x040fe20006000000 */
[----:B------:R-:W-:Y:S01]  /*23a0*/  IMAD R3, R88, 0x80, R3 ;  /* 0x0000008058037824 */ /* 0x000fe200078e0203 */
[C---:B------:R-:W-:Y:S01]  /*23b0*/  SEL R159, R209.reuse, R16, !P4 ;  /* 0x00000010d19f7207 */ /* 0x040fe20006000000 */
[----:B------:R-:W-:Y:S01]  /*23c0*/  VIADD R5, R20, 0xfffffffe ;  /* 0xfffffffe14057836 */ /* 0x000fe20000000000 */
[----:B------:R-:W-:Y:S01]  /*23d0*/  SEL R158, R209, R18, !P4 ;  /* 0x00000012d19e7207 */ /* 0x000fe20006000000 */
[----:B------:R-:W-:Y:S01]  /*23e0*/  VIADD R224, R3, UR8 ;  /* 0x0000000803e07c36 */ /* 0x000fe20008000000 */
[C---:B------:R-:W-:Y:S01]  /*23f0*/  SEL R154, R209.reuse, R154, !P4 ;  /* 0x0000009ad19a7207 */ /* 0x040fe20006000000 */
[C---:B------:R-:W-:Y:S01]  /*2400*/  IMAD R89, R234.reuse, 0x7, RZ ;  /* 0x00000007ea597824 */ /* 0x040fe200078e02ff */
        /* <DEDUP_REMOVED lines=19> */
[C---:B------:R-:W-:Y:S01]  /*2540*/  IMAD.SHL.U32 R16, R234.reuse, 0x10, RZ ;  /* 0x00000010ea107824 */ /* 0x040fe200078e00ff */
[C---:B------:R-:W-:Y:S01]  /*2550*/  SEL R151, R209.reuse, R38, !P4 ;  /* 0x00000026d1977207 */ /* 0x040fe20006000000 */
[C---:B------:R-:W-:Y:S01]  /*2560*/  IMAD R14, R234.reuse, 0x11, RZ ;  /* 0x00000011ea0e7824 */ /* 0x040fe200078e02ff */
[C---:B------:R-:W-:Y:S01]  /*2570*/  SEL R181, R209.reuse, R40, !P4 ;  /* 0x00000028d1b57207 */ /* 0x040fe20006000000 */
[----:B------:R-:W-:Y:S01]  /*2580*/  IMAD R13, R234, 0x12, RZ ;  /* 0x00000012ea0d7824 */ /* 0x000fe200078e02ff */
[C---:B------:R-:W-:Y:S01]  /*2590*/  SEL R197, R209.reuse, R42, !P4 ;  /* 0x0000002ad1c57207 */ /* 0x040fe20006000000 */
[----:B------:R1:W-:Y:S01]  /*25a0*/  STL [R1+0xc4], R95 ;  /* 0x0000c45f01007387 */ /* 0x0003e20000100800 */
[C---:B------:R-:W-:Y:S01]  /*25b0*/  SEL R141, R209.reuse, R44, !P4 ;  /* 0x0000002cd18d7207 */ /* 0x040fe20006000000 */
[C---:B------:R-:W-:Y:S01]  /*25c0*/  VIADD R15, R20.reuse, 0xffffffde ;  /* 0xffffffde140f7836 */ /* 0x040fe20000000000 */
[C---:B------:R-:W-:Y:S01]  /*25d0*/  SEL R155, R209.reuse, R46, !P4 ;  /* 0x0000002ed19b7207 */ /* 0x040fe20006000000 */
[----:B------:R-:W-:Y:S01]  /*25e0*/  STL [R1+0xc8], R96 ;  /* 0x0000c86001007387 */ /* 0x000fe20000100800 */
[C---:B------:R-:W-:Y:S01]  /*25f0*/  SEL R185, R209.reuse, R48, !P4 ;  /* 0x00000030d1b97207 */ /* 0x040fe20006000000 */
[C---:B------:R-:W-:Y:S01]  /*2600*/  VIADD R114, R20.reuse, 0xffffffe6 ;  /* 0xffffffe614727836 */ /* 0x040fe20000000000 */
[C---:B------:R-:W-:Y:S01]  /*2610*/  SEL R201, R209.reuse, R50, !P4 ;  /* 0x00000032d1c97207 */ /* 0x040fe20006000000 */
[----:B------:R-:W-:Y:S01]  /*2620*/  STL [R1+0x48], R94 ;  /* 0x0000485e01007387 */ /* 0x000fe20000100800 */
[C---:B------:R-:W-:Y:S01]  /*2630*/  SEL R143, R209.reuse, R52, !P4 ;  /* 0x00000034d18f7207 */ /* 0x040fe20006000000 */
[----:B------:R-:W-:Y:S01]  /*2640*/  VIADD R227, R20, 0x3f ;  /* 0x0000003f14e37836 */ /* 0x000fe20000000000 */
[C---:B------:R-:W-:Y:S01]  /*2650*/  SEL R173, R209.reuse, R54, !P4 ;  /* 0x00000036d1ad7207 */ /* 0x040fe20006000000 */
[----:B------:R2:W-:Y:S01]  /*2660*/  STL [R1+0x44], R93 ;  /* 0x0000445d01007387 */ /* 0x0005e20000100800 */
[C---:B------:R-:W-:Y:S01]  /*2670*/  SEL R189, R209.reuse, R56, !P4 ;  /* 0x00000038d1bd7207 */ /* 0x040fe20006000000 */
[----:B------:R-:W-:Y:S01]  /*2680*/  IMAD R176, R176, UR9, RZ ;  /* 0x00000009b0b07c24 */ /* 0x000fe2000f8e02ff */
[C---:B------:R-:W-:Y:S01]  /*2690*/  SEL R205, R209.reuse, R58, !P4 ;  /* 0x0000003ad1cd7207 */ /* 0x040fe20006000000 */
[----:B------:R-:W-:Y:S01]  /*26a0*/  STL [R1+0x40], R92 ;  /* 0x0000405c01007387 */ /* 0x000fe20000100800 */
[C---:B------:R-:W-:Y:S01]  /*26b0*/  SEL R147, R209.reuse, R6, !P4 ;  /* 0x00000006d1937207 */ /* 0x040fe20006000000 */
[----:B------:R-:W-:Y:S01]  /*26c0*/  IMAD R6, R234, 0x18, RZ ;  /* 0x00000018ea067824 */ /* 0x000fe200078e02ff */
[C---:B------:R-:W-:Y:S01]  /*26d0*/  SEL R177, R209.reuse, R60, !P4 ;  /* 0x0000003cd1b17207 */ /* 0x040fe20006000000 */
[----:B------:R3:W-:Y:S01]  /*26e0*/  STL [R1+0x3c], R91 ;  /* 0x00003c5b01007387 */ /* 0x0007e20000100800 */
[----:B------:R-:W-:Y:S01]  /*26f0*/  SEL R193, R209, R62, !P4 ;  /* 0x0000003ed1c17207 */ /* 0x000fe20006000000 */
[----:B------:R-:W-:Y:S01]  /*2700*/  IMAD R175, R175, UR9, RZ ;  /* 0x00000009afaf7c24 */ /* 0x000fe2000f8e02ff */
[----:B------:R-:W-:Y:S01]  /*2710*/  SEL R209, R209, R64, !P4 ;  /* 0x00000040d1d17207 */ /* 0x000fe20006000000 */
[----:B------:R4:W-:Y:S01]  /*2720*/  STL [R1+0x38], R89 ;  /* 0x0000385901007387 */ /* 0x0009e20000100800 */
[----:B------:R-:W-:Y:S01]  /*2730*/  ISETP.GE.U32.AND P4, PT, R4, 0x7fffffbe, PT ;  /* 0x7fffffbe0400780c */ /* 0x000fe20003f86070 */
[----:B------:R-:W-:Y:S01]  /*2740*/  VIADD R4, R20, 0xfffffffc ;  /* 0xfffffffc14047836 */ /* 0x000fe20000000000 */
[C---:B------:R-:W-:Y:S01]  /*2750*/  IADD3 R22, P0, R96.reuse, UR6, RZ ;  /* 0x0000000660167c10 */ /* 0x040fe2000ff1e0ff */
[----:B------:R-:W-:Y:S01]  /*2760*/  STL [R1+0x34], R90 ;  /* 0x0000345a01007387 */ /* 0x000fe20000100800 */
[----:B------:R-:W-:Y:S01]  /*2770*/  IADD3 R24, P2, R96, UR6, RZ ;  /* 0x0000000660187c10 */ /* 0x000fe2000ff5e0ff */
[----:B------:R-:W-:Y:S01]  /*2780*/  IMAD R190, R174, UR9, RZ ;  /* 0x00000009aebe7c24 */ /* 0x000fe2000f8e02ff */
[----:B------:R-:W-:Y:S01]  /*2790*/  LEA.HI.X.SX32 R23, R95, UR7, 0x2, P0 ;  /* 0x000000075f177c11 */ /* 0x000fe200080f16ff */
[----:B------:R-:W-:Y:S01]  /*27a0*/  STL [R1+0x30], R88 ;  /* 0x0000305801007387 */ /* 0x000fe20000100800 */
[----:B------:R-:W-:Y:S01]  /*27b0*/  ISETP.GE.U32.AND P0, PT, R4, 0x7fffffbd, PT ;  /* 0x7fffffbd0400780c */ /* 0x000fe20003f06070 */
[----:B------:R-:W-:Y:S01]  /*27c0*/  IMAD.SHL.U32 R4, R234, 0x4, RZ ;  /* 0x00000004ea047824 */ /* 0x000fe200078e00ff */
[----:B------:R-:W-:Y:S01]  /*27d0*/  ISETP.GE.U32.AND P3, PT, R5, 0x7fffffbf, PT ;  /* 0x7fffffbf0500780c */ /* 0x000fe20003f66070 */
[----:B------:R-:W-:Y:S01]  /*27e0*/  VIADD R5, R20, 0xffffffdf ;  /* 0xffffffdf14057836 */ /* 0x000fe20000000000 */
[----:B------:R-:W-:Y:S01]  /*27f0*/  @!PT LDS RZ, [RZ] ;  /* 0x00000000fffff984 */ /* 0x000fe20000000800 */
[----:B------:R-:W-:Y:S01]  /*2800*/  @!PT LDS RZ, [RZ] ;  /* 0x00000000fffff984 */ /* 0x000fe20000000800 */
[----:B------:R-:W-:Y:S01]  /*2810*/  @!PT LDS RZ, [RZ] ;  /* 0x00000000fffff984 */ /* 0x000fe20000000800 */
[----:B------:R-:W-:Y:S01]  /*2820*/  LDGSTS.E [R224], desc[UR16][R22.64], !P1 ;  /* 0x0000000016e07fae */ /* 0x000fe2000c921850 */
[----:B------:R-:W-:Y:S01]  /*2830*/  LEA.HI.X.SX32 R25, R95, UR7, 0x2, P2 ;  /* 0x000000075f197c11 */ /* 0x000fe200090f16ff */
[----:B-1----:R-:W-:Y:S01]  /*2840*/  IMAD R95, R234, 0xc0, RZ ;  /* 0x000000c0ea5f7824 */ /* 0x002fe200078e02ff */
[-C--:B------:R-:W-:Y:S01]  /*2850*/  IADD3 R26, P1, R4, R22.reuse, RZ ;  /* 0x00000016041a7210 */ /* 0x080fe20007f3e0ff */
[----:B------:R1:W-:Y:S01]  /*2860*/  STL [R1+0x2c], R21 ;  /* 0x00002c1501007387 */ /* 0x0003e20000100800 */
[CC--:B------:R-:W-:Y:S01]  /*2870*/  LEA R28, P2, R234.reuse, R22.reuse, 0x3 ;  /* 0x00000016ea1c7211 */ /* 0x0c0fe200078418ff */
[----:B------:R-:W-:Y:S01]  /*2880*/  IMAD R159, R159, UR9, RZ ;  /* 0x000000099f9f7c24 */ /* 0x000fe2000f8e02ff */
[----:B------:R-:W-:Y:S01]  /*2890*/  ISETP.GE.U32.AND P5, PT, R5, 0x7fffffa0, PT ;  /* 0x7fffffa00500780c */ /* 0x000fe20003fa6070 */
[C---:B------:R-:W-:Y:S01]  /*28a0*/  IMAD R5, R234.reuse, 0x14, RZ ;  /* 0x00000014ea057824 */ /* 0x040fe200078e02ff */
[-C--:B------:R-:W-:Y:S01]  /*28b0*/  LEA.HI.X.SX32 R27, R234, R23.reuse, 0x2, P1 ;  /* 0x00000017ea1b7211 */ /* 0x080fe200008f16ff */
[----:B------:R5:W-:Y:S01]  /*28c0*/  STL [R1+0x28], R19 ;  /* 0x0000281301007387 */ /* 0x000be20000100800 */
[-C--:B------:R-:W-:Y:S01]  /*28d0*/  IADD3 R30, P1, R161, R22.reuse, RZ ;  /* 0x00000016a11e7210 */ /* 0x080fe20007f3e0ff */
[----:B------:R-:W-:Y:S01]  /*28e0*/  IMAD R206, R172, UR9, RZ ;  /* 0x00000009acce7c24 */ /* 0x000fe2000f8e02ff */
[-C--:B------:R-:W-:Y:S01]  /*28f0*/  LEA.HI.X.SX32 R29, R94, R23.reuse, 0x2, P2 ;  /* 0x000000175e1d7211 */ /* 0x080fe200010f16ff */
[----:B------:R-:W-:Y:S01]  /*2900*/  STL [R1+0x24], R18 ;  /* 0x0000241201007387 */ /* 0x000fe20000100800 */
[-C--:B------:R-:W-:Y:S01]  /*2910*/  LEA R32, P2, R234, R22.reuse, 0x4 ;  /* 0x00000016ea207211 */ /* 0x080fe200078420ff */
[----:B------:R-:W-:Y:S01]  /*2920*/  IMAD R179, R158, UR9, RZ ;  /* 0x000000099eb37c24 */ /* 0x000fe2000f8e02ff */
[-C--:B------:R-:W-:Y:S01]  /*2930*/  LEA.HI.X.SX32 R31, R93, R23.reuse, 0x2, P1 ;  /* 0x000000175d1f7211 */ /* 0x080fe200008f16ff */
[----:B--2---:R-:W-:Y:S01]  /*2940*/  IMAD R93, R234, 0xbc, RZ ;  /* 0x000000bcea5d7824 */ /* 0x004fe200078e02ff */
[-C--:B------:R-:W-:Y:S01]  /*2950*/  IADD3 R34, P1, R5, R22.reuse, RZ ;  /* 0x0000001605227210 */ /* 0x080fe20007f3e0ff */
[----:B------:R2:W-:Y:S01]  /*2960*/  STL [R1+0x20], R17 ;  /* 0x0000201101007387 */ /* 0x0005e20000100800 */
[-C--:B------:R-:W-:Y:S01]  /*2970*/  LEA.HI.X.SX32 R33, R4, R23.reuse, 0x2, P2 ;  /* 0x0000001704217211 */ /* 0x080fe200010f16ff */
[----:B------:R-:W-:Y:S01]  /*2980*/  IMAD R157, R140, UR9, RZ ;  /* 0x000000098c9d7c24 */ /* 0x000fe2000f8e02ff */
[-C--:B------:R-:W-:Y:S01]  /*2990*/  IADD3 R36, P2, R6, R22.reuse, RZ ;  /* 0x0000001606247210 */ /* 0x080fe20007f5e0ff */
[----:B------:R2:W-:Y:S01]  /*29a0*/  STL [R1+0x18], R16 ;  /* 0x0000181001007387 */ /* 0x0005e20000100800 */
[-C--:B------:R-:W-:Y:S01]  /*29b0*/  LEA.HI.X.SX32 R35, R92, R23.reuse, 0x2, P1 ;  /* 0x000000175c237211 */ /* 0x080fe200008f16ff */
[----:B------:R-:W-:Y:S01]  /*29c0*/  IMAD R192, R154, UR9, RZ ;  /* 0x000000099ac07c24 */ /* 0x000fe2000f8e02ff */
[-C--:B------:R-:W-:Y:S01]  /*29d0*/  IADD3 R38, P1, R160, R22.reuse, RZ ;  /* 0x00000016a0267210 */ /* 0x080fe20007f3e0ff */
[----:B------:R-:W-:Y:S01]  /*29e0*/  STL [R1+0x14], R14 ;  /* 0x0000140e01007387 */ /* 0x000fe20000100800 */
[-C--:B------:R-:W-:Y:S01]  /*29f0*/  LEA.HI.X.SX32 R37, R91, R23.reuse, 0x2, P2 ;  /* 0x000000175b257211 */ /* 0x080fe200010f16ff */
[C---:B---3--:R-:W-:Y:S01]  /*2a00*/  IMAD R91, R234.reuse, 0xb8, RZ ;  /* 0x000000b8ea5b7824 */ /* 0x048fe200078e02ff */
[CC--:B------:R-:W-:Y:S01]  /*2a10*/  LEA R40, P2, R234.reuse, R22.reuse, 0x5 ;  /* 0x00000016ea287211 */ /* 0x0c0fe200078428ff */
[----:B------:R3:W-:Y:S01]  /*2a20*/  STL [R1+0x10], R13 ;  /* 0x0000100d01007387 */ /* 0x0007e20000100800 */
[-C--:B------:R-:W-:Y:S01]  /*2a30*/  LEA.HI.X.SX32 R39, R89, R23.reuse, 0x2, P1 ;  /* 0x0000001759277211 */ /* 0x080fe200008f16ff */
[----:B----4-:R-:W-:Y:S01]  /*2a40*/  IMAD R89, R234, 0xb4, RZ ;  /* 0x000000b4ea597824 */ /* 0x010fe200078e02ff */
[-C--:B------:R-:W-:Y:S01]  /*2a50*/  IADD3 R42, P1, R7, R22.reuse, RZ ;  /* 0x00000016072a7210 */ /* 0x080fe20007f3e0ff */
[----:B------:R4:W-:Y:S01]  /*2a60*/  STL [R1+0xc], R0 ;  /* 0x00000c0001007387 */ /* 0x0009e20000100800 */
[-C--:B------:R-:W-:Y:S01]  /*2a70*/  LEA.HI.X.SX32 R41, R90, R23.reuse, 0x2, P2 ;  /* 0x000000175a297211 */ /* 0x080fe200010f16ff */
[----:B------:R-:W-:Y:S01]  /*2a80*/  IMAD R152, R152, UR9, RZ ;  /* 0x0000000998987c24 */ /* 0x000fe2000f8e02ff */
[-C--:B------:R-:W-:Y:S01]  /*2a90*/  IADD3 R44, P2, R8, R22.reuse, RZ ;  /* 0x00000016082c7210 */ /* 0x080fe20007f5e0ff */
[----:B------:R-:W-:Y:S01]  /*2aa0*/  LDGSTS.E [R224+0x4], desc[UR16][R26.64], !P3 ;  /* 0x000040001ae07fae */ /* 0x000fe2000d921850 */
[-C--:B------:R-:W-:Y:S01]  /*2ab0*/  LEA.HI.X.SX32 R43, R88, R23.reuse, 0x2, P1 ;  /* 0x00000017582b7211 */ /* 0x080fe200008f16ff */
[----:B------:R-:W-:Y:S01]  /*2ac0*/  IMAD R208, R153, UR9, RZ ;  /* 0x0000000999d07c24 */ /* 0x000fe2000f8e02ff */
[-C--:B------:R-:W-:Y:S01]  /*2ad0*/  IADD3 R46, P1, R9, R22.reuse, RZ ;  /* 0x00000016092e7210 */ /* 0x080fe20007f3e0ff */
[----:B------:R-:W-:Y:S01]  /*2ae0*/  LDGSTS.E [R224+0x8], desc[UR16][R28.64], !P4 ;  /* 0x000080001ce07fae */ /* 0x000fe2000e121850 */
[-C--:B------:R-:W-:Y:S01]  /*2af0*/  LEA.HI.X.SX32 R45, R21, R23.reuse, 0x2, P2 ;  /* 0x00000017152d7211 */ /* 0x080fe200010f16ff */
[----:B-1----:R-:W-:Y:S01]  /*2b00*/  VIADD R21, R20, 0xffffffc9 ;  /* 0xffffffc914157836 */ /* 0x002fe20000000000 */
[-C--:B------:R-:W-:Y:S01]  /*2b10*/  IADD3 R48, P2, R10, R22.reuse, RZ ;  /* 0x000000160a307210 */ /* 0x080fe20007f5e0ff */
[----:B------:R-:W-:Y:S01]  /*2b20*/  LDGSTS.E [R224+0xc], desc[UR16][R30.64], !P0 ;  /* 0x0000c0001ee07fae */ /* 0x000fe2000c121850 */
[-C--:B------:R-:W-:Y:S01]  /*2b30*/  LEA.HI.X.SX32 R47, R19, R23.reuse, 0x2, P1 ;  /* 0x00000017132f7211 */ /* 0x080fe200008f16ff */
[----:B-----5:R-:W-:Y:S01]  /*2b40*/  IMAD R19, R234, 0x54, RZ ;  /* 0x00000054ea137824 */ /* 0x020fe200078e02ff */
[-C--:B------:R-:W-:Y:S01]  /*2b50*/  IADD3 R50, P1, R11, R22.reuse, RZ ;  /* 0x000000160b327210 */ /* 0x080fe20007f3e0ff */
[----:B------:R-:W-:Y:S01]  /*2b60*/  IMAD R183, R146, UR9, RZ ;  /* 0x0000000992b77c24 */ /* 0x000fe2000f8e02ff */
[-C--:B------:R-:W-:Y:S01]  /*2b70*/  LEA.HI.X.SX32 R49, R161, R23.reuse, 0x2, P2 ;  /* 0x00000017a1317211 */ /* 0x080fe200010f16ff */
[----:B------:R-:W-:Y:S01]  /*2b80*/  IMAD R182, R141, UR9, RZ ;  /* 0x000000098db67c24 */ /* 0x000fe2000f8e02ff */
[-C--:B------:R-:W-:Y:S01]  /*2b90*/  IADD3 R52, P2, R12, R22.reuse, RZ ;  /* 0x000000160c347210 */ /* 0x080fe20007f5e0ff */
[----:B------:R-:W-:Y:S01]  /*2ba0*/  IMAD R194, R149, UR9, RZ ;  /* 0x0000000995c27c24 */ /* 0x000fe2000f8e02ff */
[-C--:B------:R-:W-:Y:S01]  /*2bb0*/  LEA.HI.X.SX32 R51, R18, R23.reuse, 0x2, P1 ;  /* 0x0000001712337211 */ /* 0x080fe200008f16ff */
[----:B------:R-:W-:Y:S01]  /*2bc0*/  IMAD R196, R144, UR9, RZ ;  /* 0x0000000990c47c24 */ /* 0x000fe2000f8e02ff */
[-C--:B------:R-:W-:Y:S01]  /*2bd0*/  LEA R54, P1, R234, R22.reuse, 0x6 ;  /* 0x00000016ea367211 */ /* 0x080fe200078230ff */
[----:B------:R-:W-:Y:S01]  /*2be0*/  IMAD R210, R148, UR9, RZ ;  /* 0x0000000994d27c24 */ /* 0x000fe2000f8e02ff */
[-C--:B------:R-:W-:Y:S01]  /*2bf0*/  LEA.HI.X.SX32 R53, R17, R23.reuse, 0x2, P2 ;  /* 0x0000001711357211 */ /* 0x080fe200010f16ff */
[----:B--2---:R-:W-:Y:S01]  /*2c00*/  IMAD R17, R234, 0x50, RZ ;  /* 0x00000050ea117824 */ /* 0x004fe200078e02ff */
[-C--:B------:R-:W-:Y:S01]  /*2c10*/  IADD3 R56, P2, R57, R22.reuse, RZ ;  /* 0x0000001639387210 */ /* 0x080fe20007f5e0ff */
[----:B------:R-:W-:Y:S01]  /*2c20*/  IMAD R158, R143, UR9, RZ ;  /* 0x000000098f9e7c24 */ /* 0x000fe2000f8e02ff */
[-C--:B------:R-:W-:Y:S01]  /*2c30*/  LEA.HI.X.SX32 R55, R16, R23.reuse, 0x2, P1 ;  /* 0x0000001710377211 */ /* 0x080fe200008f16ff */
[----:B------:R-:W-:Y:S01]  /*2c40*/  VIADD R16, R20, 0xffffffdd ;  /* 0xffffffdd14107836 */ /* 0x000fe20000000000 */
[-C--:B------:R-:W-:Y:S01]  /*2c50*/  IADD3 R58, P1, R59, R22.reuse, RZ ;  /* 0x000000163b3a7210 */ /* 0x080fe20007f3e0ff */
[----:B------:R-:W-:Y:S01]  /*2c60*/  IMAD R180, R145, UR9, RZ ;  /* 0x0000000991b47c24 */ /* 0x000fe2000f8e02ff */
[-C--:B------:R-:W-:Y:S01]  /*2c70*/  LEA.HI.X.SX32 R57, R14, R23.reuse, 0x2, P2 ;  /* 0x000000170e397211 */ /* 0x080fe200010f16ff */
[----:B------:R-:W-:Y:S01]  /*2c80*/  IMAD R172, R147, UR9, RZ ;  /* 0x0000000993ac7c24 */ /* 0x000fe2000f8e02ff */
[-C--:B------:R-:W-:Y:S01]  /*2c90*/  IADD3 R60, P2, R61, R22.reuse, RZ ;  /* 0x000000163d3c7210 */ /* 0x080fe20007f5e0ff */
[----:B------:R-:W-:Y:S01]  /*2ca0*/  IMAD R184, R155, UR9, RZ ;  /* 0x000000099bb87c24 */ /* 0x000fe2000f8e02ff */
[-C--:B------:R-:W-:Y:S01]  /*2cb0*/  LEA.HI.X.SX32 R59, R13, R23.reuse, 0x2, P1 ;  /* 0x000000170d3b7211 */ /* 0x080fe200008f16ff */
[C---:B---3--:R-:W-:Y:S01]  /*2cc0*/  IMAD R13, R234.reuse, 0x3c, RZ ;  /* 0x0000003cea0d7824 */ /* 0x048fe200078e02ff */
[-C--:B------:R-:W-:Y:S01]  /*2cd0*/  LEA R62, P1, R234, R22.reuse, 0x7 ;  /* 0x00000016ea3e7211 */ /* 0x080fe200078238ff */
[----:B------:R-:W-:Y:S01]  /*2ce0*/  IMAD R186, R173, UR9, RZ ;  /* 0x00000009adba7c24 */ /* 0x000fe2000f8e02ff */
[-C--:B------:R-:W-:Y:S01]  /*2cf0*/  LEA.HI.X.SX32 R61, R0, R23.reuse, 0x2, P2 ;  /* 0x00000017003d7211 */ /* 0x080fe200010f16ff */
[----:B----4-:R-:W-:Y:S01]  /*2d00*/  IMAD R0, R234, 0xf, RZ ;  /* 0x0000000fea007824 */ /* 0x010fe200078e02ff */
[-C--:B------:R-:W-:Y:S01]  /*2d10*/  IADD3 R64, P2, R65, R22.reuse, RZ ;  /* 0x0000001641407210 */ /* 0x080fe20007f5e0ff */
[----:B------:R-:W-:Y:S01]  /*2d20*/  IMAD R188, R177, UR9, RZ ;  /* 0x00000009b1bc7c24 */ /* 0x000fe2000f8e02ff */
[-C--:B------:R-:W-:Y:S01]  /*2d30*/  LEA.HI.X.SX32 R63, R250, R23.reuse, 0x2, P1 ;  /* 0x00000017fa3f7211 */ /* 0x080fe200008f16ff */
[----:B------:R-:W-:Y:S01]  /*2d40*/  IMAD R200, R185, UR9, RZ ;  /* 0x00000009b9c87c24 */ /* 0x000fe2000f8e02ff */
        /* <DEDUP_REMOVED lines=17> */
[----:B------:R-:W-:Y:S01]  /*2e60*/  IMAD R231, R209, UR9, RZ ;  /* 0x00000009d1e77c24 */ /* 0x000fe2000f8e02ff */
[----:B------:R-:W-:Y:S01]  /*2e70*/  LEA.HI.X.SX32 R73, R246, R23, 0x2, P2 ;  /* 0x00000017f6497211 */ /* 0x000fe200010f16ff */
[----:B------:R-:W-:Y:S01]  /*2e80*/  VIADD R215, R20, 0xffffffbf ;  /* 0xffffffbf14d77836 */ /* 0x000fe20000000000 */
[----:B------:R-:W-:-:S02]  /*2e90*/  IADD3 R76, P2, R77, R22, RZ ;  /* 0x000000164d4c7210 */ /* 0x000fc40007f5e0ff */
[-C--:B------:R-:W-:Y:S02]  /*2ea0*/  LEA.HI.X.SX32 R75, R245, R23.reuse, 0x2, P1 ;  /* 0x00000017f54b7211 */ /* 0x080fe400008f16ff */
[-C--:B------:R-:W-:Y:S02]  /*2eb0*/  IADD3 R78, P1, R79, R22.reuse, RZ ;  /* 0x000000164f4e7210 */ /* 0x080fe40007f3e0ff */
[-C--:B------:R-:W-:Y:S02]  /*2ec0*/  LEA.HI.X.SX32 R77, R244, R23.reuse, 0x2, P2 ;  /* 0x00000017f44d7211 */ /* 0x080fe400010f16ff */
[-C--:B------:R-:W-:Y:S02]  /*2ed0*/  IADD3 R80, P2, R81, R22.reuse, RZ ;  /* 0x0000001651507210 */ /* 0x080fe40007f5e0ff */
[----:B------:R-:W-:Y:S02]  /*2ee0*/  LEA.HI.X.SX32 R79, R8, R23, 0x2, P1 ;  /* 0x00000017084f7211 */ /* 0x000fe400008f16ff */
        /* <DEDUP_REMOVED lines=20> */
[----:B------:R-:W-:Y:S02]  /*3030*/  IADD3 R102, P1, R13, R22, RZ ;  /* 0x000000160d667210 */ /* 0x000fe40007f3e0ff */
[-C--:B------:R-:W-:Y:S02]  /*3040*/  LEA.HI.X.SX32 R101, R171, R23.reuse, 0x2, P2 ;  /* 0x00000017ab657211 */ /* 0x080fe400010f16ff */
[----:B------:R-:W-:Y:S01]  /*3050*/  IADD3 R14, P2, R17, R24, RZ ;  /* 0x00000018110e7210 */ /* 0x000fe20007f5e0ff */
[----:B------:R-:W-:Y:S01]  /*3060*/  VIADD R17, R20, 0xffffffdc ;  /* 0xffffffdc14117836 */ /* 0x000fe20000000000 */
[----:B------:R-:W-:Y:S02]  /*3070*/  LEA.HI.X.SX32 R103, R0, R23, 0x2, P1 ;  /* 0x0000001700677211 */ /* 0x000fe400008f16ff */
[----:B------:R-:W-:-:S02]  /*3080*/  ISETP.GE.U32.AND P1, PT, R15, 0x7fffff9f, PT ;  /* 0x7fffff9f0f00780c */ /* 0x000fc40003f26070 */
[----:B------:R-:W-:Y:S02]  /*3090*/  LEA.HI.X.SX32 R15, R5, R25, 0x2, P2 ;  /* 0x00000019050f7211 */ /* 0x000fe400010f16ff */
[----:B------:R-:W-:Y:S01]  /*30a0*/  ISETP.GE.U32.AND P2, PT, R16, 0x7fffff9e, PT ;  /* 0x7fffff9e1000780c */ /* 0x000fe20003f46070 */
[C---:B------:R-:W-:Y:S01]  /*30b0*/  VIADD R16, R20.reuse, 0xfffffffb ;  /* 0xfffffffb14107836 */ /* 0x040fe20000000000 */
[----:B------:R-:W-:Y:S01]  /*30c0*/  ISETP.GE.U32.AND P3, PT, R17, 0x7fffff9d, PT ;  /* 0x7fffff9d1100780c */ /* 0x000fe20003f66070 */
[----:B------:R-:W-:Y:S01]  /*30d0*/  VIADD R17, R20, 0xfffffffa ;  /* 0xfffffffa14117836 */ /* 0x000fe20000000000 */
[----:B-1----:R-:W-:Y:S02]  /*30e0*/  LOP3.LUT R0, R3, 0x10, RZ, 0x3c, !PT ;  /* 0x0000001003007812 */ /* 0x002fe400078e3cff */
[----:B------:R-:W-:Y:S01]  /*30f0*/  ISETP.GE.U32.AND P4, PT, R16, 0x7fffffbc, PT ;  /* 0x7fffffbc1000780c */ /* 0x000fe20003f86070 */
[C---:B------:R-:W-:Y:S01]  /*3100*/  VIADD R16, R20.reuse, 0xfffffff9 ;  /* 0xfffffff914107836 */ /* 0x040fe20000000000 */
[----:B------:R-:W-:Y:S01]  /*3110*/  ISETP.GE.U32.AND P0, PT, R17, 0x7fffffbb, PT ;  /* 0x7fffffbb1100780c */ /* 0x000fe20003f06070 */
[----:B------:R-:W-:Y:S01]  /*3120*/  LDGSTS.E [R224+0x4004], desc[UR16][R64.64], !P1 ;  /* 0x0400400040e07fae */ /* 0x000fe2000c921850 */
[----:B------:R-:W-:Y:S01]  /*3130*/  VIADD R17, R20, 0xfffffff8 ;  /* 0xfffffff814117836 */ /* 0x000fe20000000000 */
[----:B------:R-:W-:Y:S01]  /*3140*/  IADD3 R136, P6, R137, R22, RZ ;  /* 0x0000001689887210 */ /* 0x000fe20007fde0ff */
[----:B------:R-:W-:Y:S01]  /*3150*/  VIADD R223, R0, UR8 ;  /* 0x0000000800df7c36 */ /* 0x000fe20008000000 */
[----:B------:R-:W-:Y:S01]  /*3160*/  ISETP.GE.U32.AND P5, PT, R16, 0x7fffffba, PT ;  /* 0x7fffffba1000780c */ /* 0x000fe20003fa6070 */
[C---:B------:R-:W-:Y:S01]  /*3170*/  VIADD R16, R20.reuse, 0xffffffdb ;  /* 0xffffffdb14107836 */ /* 0x040fe20000000000 */
[----:B------:R-:W-:Y:S01]  /*3180*/  LDGSTS.E [R224+0x4008], desc[UR16][R66.64], !P2 ;  /* 0x0400800042e07fae */ /* 0x000fe2000d121850 */
[----:B------:R-:W-:Y:S01]  /*3190*/  ISETP.GE.U32.AND P1, PT, R17, 0x7fffffb9, PT ;  /* 0x7fffffb91100780c */ /* 0x000fe20003f26070 */
[----:B------:R-:W-:Y:S01]  /*31a0*/  VIADD R17, R20, 0xffffffd8 ;  /* 0xffffffd814117836 */ /* 0x000fe20000000000 */
[C---:B------:R-:W-:Y:S01]  /*31b0*/  LOP3.LUT R0, R3.reuse, 0x20, RZ, 0x3c, !PT ;  /* 0x0000002003007812 */ /* 0x040fe200078e3cff */
[----:B------:R-:W-:Y:S01]  /*31c0*/  LDGSTS.E [R224+0x400c], desc[UR16][R68.64], !P3 ;  /* 0x0400c00044e07fae */ /* 0x000fe2000d921850 */
[----:B------:R-:W-:Y:S01]  /*31d0*/  ISETP.GE.U32.AND P2, PT, R16, 0x7fffff9c, PT ;  /* 0x7fffff9c1000780c */ /* 0x000fe20003f46070 */
[----:B------:R-:W-:Y:S01]  /*31e0*/  VIADD R16, R20, 0xffffffda ;  /* 0xffffffda14107836 */ /* 0x000fe20000000000 */
[----:B------:R-:W-:Y:S01]  /*31f0*/  LEA.HI.X.SX32 R137, R162, R23, 0x2, P6 ;  /* 0x00000017a2897211 */ /* 0x000fe200030f16ff */
[----:B------:R-:W-:Y:S01]  /*3200*/  LDGSTS.E [R223], desc[UR16][R32.64], !P4 ;  /* 0x0000000020df7fae */ /* 0x000fe2000e121850 */
[----:B------:R-:W-:Y:S01]  /*3210*/  VIADD R222, R0, UR8 ;  /* 0x0000000800de7c36 */ /* 0x000fe20008000000 */
[----:B------:R-:W-:-:S02]  /*3220*/  LOP3.LUT R0, R3, 0x30, RZ, 0x3c, !PT ;  /* 0x0000003003007812 */ /* 0x000fc400078e3cff */
[----:B------:R-:W-:Y:S01]  /*3230*/  ISETP.GE.U32.AND P3, PT, R16, 0x7fffff9b, PT ;  /* 0x7fffff9b1000780c */ /* 0x000fe20003f66070 */
[C---:B------:R-:W-:Y:S01]  /*3240*/  VIADD R16, R20.reuse, 0xffffffd9 ;  /* 0xffffffd914107836 */ /* 0x040fe20000000000 */
[----:B------:R-:W-:Y:S01]  /*3250*/  LDGSTS.E [R223+0x4], desc[UR16][R34.64], !P0 ;  /* 0x0000400022df7fae */ /* 0x000fe2000c121850 */
[----:B------:R-:W-:Y:S01]  /*3260*/  ISETP.GE.U32.AND P0, PT, R17, 0x7fffff99, PT ;  /* 0x7fffff991100780c */ /* 0x000fe20003f06070 */
[----:B------:R-:W-:Y:S02]  /*3270*/  VIADD R17, R20, 0xfffffff6 ;  /* 0xfffffff614117836 */ /* 0x000fe40000000000 */
[----:B------:R-:W-:Y:S01]  /*3280*/  ISETP.GE.U32.AND P4, PT, R16, 0x7fffff9a, PT ;  /* 0x7fffff9a1000780c */ /* 0x000fe20003f86070 */
[----:B------:R-:W-:Y:S01]  /*3290*/  VIADD R16, R20, 0xfffffff7 ;  /* 0xfffffff714107836 */ /* 0x000fe20000000000 */
[----:B------:R-:W-:Y:S01]  /*32a0*/  LDGSTS.E [R223+0x8], desc[UR16][R36.64], !P5 ;  /* 0x0000800024df7fae */ /* 0x000fe2000e921850 */
[----:B------:R-:W-:Y:S01]  /*32b0*/  VIADD R221, R0, UR8 ;  /* 0x0000000800dd7c36 */ /* 0x000fe20008000000 */
[----:B------:R-:W-:-:S02]  /*32c0*/  LOP3.LUT R0, R3, 0x40, RZ, 0x3c, !PT ;  /* 0x0000004003007812 */ /* 0x000fc400078e3cff */
[----:B------:R-:W-:Y:S01]  /*32d0*/  ISETP.GE.U32.AND P5, PT, R16, 0x7fffffb8, PT ;  /* 0x7fffffb81000780c */ /* 0x000fe20003fa6070 */
[C---:B------:R-:W-:Y:S01]  /*32e0*/  VIADD R16, R20.reuse, 0xfffffff5 ;  /* 0xfffffff514107836 */ /* 0x040fe20000000000 */
[----:B------:R-:W-:Y:S01]  /*32f0*/  LDGSTS.E [R223+0xc], desc[UR16][R38.64], !P1 ;  /* 0x0000c00026df7fae */ /* 0x000fe2000c921850 */
[----:B------:R-:W-:Y:S01]  /*3300*/  ISETP.GE.U32.AND P1, PT, R17, 0x7fffffb7, PT ;  /* 0x7fffffb71100780c */ /* 0x000fe20003f26070 */
[----:B------:R-:W-:Y:S02]  /*3310*/  VIADD R17, R20, 0xfffffff4 ;  /* 0xfffffff414117836 */ /* 0x000fe40000000000 */
[----:B------:R-:W-:Y:S01]  /*3320*/  LDGSTS.E [R223+0x4000], desc[UR16][R70.64], !P2 ;  /* 0x0400000046df7fae */ /* 0x000fe2000d121850 */
[----:B------:R-:W-:Y:S01]  /*3330*/  ISETP.GE.U32.AND P2, PT, R16, 0x7fffffb6, PT ;  /* 0x7fffffb61000780c */ /* 0x000fe20003f46070 */
[C---:B------:R-:W-:Y:S02]  /*3340*/  VIADD R16, R20.reuse, 0xffffffd7 ;  /* 0xffffffd714107836 */ /* 0x040fe40000000000 */
[----:B------:R-:W-:Y:S01]  /*3350*/  LDGSTS.E [R223+0x4004], desc[UR16][R72.64], !P3 ;  /* 0x0400400048df7fae */ /* 0x000fe2000d921850 */
[----:B------:R-:W-:Y:S01]  /*3360*/  ISETP.GE.U32.AND P3, PT, R17, 0x7fffffb5, PT ;  /* 0x7fffffb51100780c */ /* 0x000fe20003f66070 */
[----:B------:R-:W-:-:S02]  /*3370*/  VIADD R17, R20, 0xffffffd4 ;  /* 0xffffffd414117836 */ /* 0x000fc40000000000 */
[----:B------:R-:W-:Y:S01]  /*3380*/  LDGSTS.E [R223+0x4008], desc[UR16][R74.64], !P4 ;  /* 0x040080004adf7fae */ /* 0x000fe2000e121850 */
[----:B------:R-:W-:Y:S01]  /*3390*/  ISETP.GE.U32.AND P4, PT, R16, 0x7fffff98, PT ;  /* 0x7fffff981000780c */ /* 0x000fe20003f86070 */
[----:B------:R-:W-:Y:S02]  /*33a0*/  VIADD R16, R20, 0xffffffd6 ;  /* 0xffffffd614107836 */ /* 0x000fe40000000000 */
[----:B------:R-:W-:Y:S01]  /*33b0*/  LDGSTS.E [R223+0x400c], desc[UR16][R76.64], !P0 ;  /* 0x0400c0004cdf7fae */ /* 0x000fe2000c121850 */
[----:B------:R-:W-:Y:S01]  /*33c0*/  VIADD R220, R0, UR8 ;  /* 0x0000000800dc7c36 */ /* 0x000fe20008000000 */
[C---:B------:R-:W-:Y:S02]  /*33d0*/  LOP3.LUT R0, R3.reuse, 0x50, RZ, 0x3c, !PT ;  /* 0x0000005003007812 */ /* 0x040fe400078e3cff */
[----:B------:R-:W-:Y:S01]  /*33e0*/  ISETP.GE.U32.AND P0, PT, R16, 0x7fffff97, PT ;  /* 0x7fffff971000780c */ /* 0x000fe20003f06070 */
[----:B------:R-:W-:Y:S01]  /*33f0*/  VIADD R16, R20, 0xffffffd5 ;  /* 0xffffffd514107836 */ /* 0x000fe20000000000 */
        /* <DEDUP_REMOVED lines=16> */
[C---:B------:R-:W-:Y:S02]  /*3500*/  VIADD R16, R20.reuse, 0xffffffd3 ;  /* 0xffffffd314107836 */ /* 0x040fe40000000000 */
[----:B------:R-:W-:Y:S01]  /*3510*/  LDGSTS.E [R222+0x4004], desc[UR16][R80.64], !P0 ;  /* 0x0400400050de7fae */ /* 0x000fe2000c121850 */
[----:B------:R-:W-:Y:S01]  /*3520*/  ISETP.GE.U32.AND P0, PT, R17, 0x7fffffb1, PT ;  /* 0x7fffffb11100780c */ /* 0x000fe20003f06070 */
[----:B------:R-:W-:Y:S02]  /*3530*/  VIADD R17, R20, 0xffffffd0 ;  /* 0xffffffd014117836 */ /* 0x000fe40000000000 */
[----:B------:R-:W-:Y:S01]  /*3540*/  LDGSTS.E [R222+0x4008], desc[UR16][R82.64], !P5 ;  /* 0x0400800052de7fae */ /* 0x000fe2000e921850 */
[----:B------:R-:W-:Y:S01]  /*3550*/  ISETP.GE.U32.AND P5, PT, R16, 0x7fffff94, PT ;  /* 0x7fffff941000780c */ /* 0x000fe20003fa6070 */
[----:B------:R-:W-:-:S02]  /*3560*/  VIADD R16, R20, 0xffffffd2 ;  /* 0xffffffd214107836 */ /* 0x000fc40000000000 */
[----:B------:R-:W-:Y:S01]  /*3570*/  LDGSTS.E [R222+0x400c], desc[UR16][R84.64], !P1 ;  /* 0x0400c00054de7fae */ /* 0x000fe2000c921850 */
[----:B------:R-:W-:Y:S02]  /*3580*/  VIADD R219, R0, UR8 ;  /* 0x0000000800db7c36 */ /* 0x000fe40008000000 */
[----:B------:R-:W-:Y:S01]  /*3590*/  ISETP.GE.U32.AND P1, PT, R16, 0x7fffff93, PT ;  /* 0x7fffff931000780c */ /* 0x000fe20003f26070 */
[----:B------:R-:W-:Y:S01]  /*35a0*/  VIADD R16, R20, 0xffffffd1 ;  /* 0xffffffd114107836 */ /* 0x000fe20000000000 */
[----:B------:R-:W-:Y:S01]  /*35b0*/  LDGSTS.E [R221], desc[UR16][R48.64], !P2 ;  /* 0x0000000030dd7fae */ /* 0x000fe2000d121850 */
[----:B------:R-:W-:-:S03]  /*35c0*/  IMAD R0, R234, 0x1d, RZ ;  /* 0x0000001dea007824 */ /* 0x000fc600078e02ff */
        /* <DEDUP_REMOVED lines=20> */
[----:B------:R-:W-:Y:S03]  /*3710*/  LDGSTS.E [R221+0x400c], desc[UR16][R92.64], !P3 ;  /* 0x0400c0005cdd7fae */ /* 0x000fe6000d921850 */
[----:B------:R-:W-:Y:S01]  /*3720*/  ISETP.GE.U32.AND P3, PT, R16, 0x7fffff8f, PT ;  /* 0x7fffff8f1000780c */ /* 0x000fe20003f66070 */
[----:B------:R-:W-:Y:S01]  /*3730*/  LDGSTS.E [R220], desc[UR16][R54.64], !P4 ;  /* 0x0000000036dc7fae */ /* 0x000fe2000e121850 */
[----:B------:R-:W-:Y:S01]  /*3740*/  ISETP.GE.U32.AND P4, PT, R17, 0x7fffff8e, PT ;  /* 0x7fffff8e1100780c */ /* 0x000fe20003f86070 */
[C---:B------:R-:W-:Y:S02]  /*3750*/  VIADD R16, R20.reuse, 0xffffffcc ;  /* 0xffffffcc14107836 */ /* 0x040fe40000000000 */
[----:B------:R-:W-:Y:S01]  /*3760*/  VIADD R17, R20, 0xffffffeb ;  /* 0xffffffeb14117836 */ /* 0x000fe20000000000 */
[----:B------:R-:W-:Y:S02]  /*3770*/  LDGSTS.E [R220+0x4], desc[UR16][R56.64], !P0 ;  /* 0x0000400038dc7fae */ /* 0x000fe4000c121850 */
[----:B------:R-:W-:Y:S01]  /*3780*/  ISETP.GE.U32.AND P0, PT, R16, 0x7fffff8d, PT ;  /* 0x7fffff8d1000780c */ /* 0x000fe20003f06070 */
[C---:B------:R-:W-:Y:S01]  /*3790*/  VIADD R16, R20.reuse, 0xffffffea ;  /* 0xffffffea14107836 */ /* 0x040fe20000000000 */
        /* <DEDUP_REMOVED lines=14> */
[----:B------:R-:W-:Y:S01]  /*3880*/  LDGSTS.E [R220+0x400c], desc[UR16][R100.64], !P0 ;  /* 0x0400c00064dc7fae */ /* 0x000fe2000c121850 */
[-C--:B------:R-:W-:Y:S01]  /*3890*/  IADD3 R18, P0, R19, R24.reuse, RZ ;  /* 0x0000001813127210 */ /* 0x080fe20007f1e0ff */
[----:B------:R-:W-:Y:S02]  /*38a0*/  IMAD R16, R234, 0x17, RZ ;  /* 0x00000017ea107824 */ /* 0x000fe400078e02ff */
[----:B------:R1:W-:Y:S01]  /*38b0*/  LDGSTS.E [R218], desc[UR16][R14.64], !P5 ;  /* 0x000000000eda7fae */ /* 0x0003e2000e921850 */
[----:B------:R-:W-:-:S03]  /*38c0*/  IADD3 R104, P5, R105, R24, RZ ;  /* 0x0000001869687210 */ /* 0x000fc60007fbe0ff */
[----:B------:R4:W-:Y:S04]  /*38d0*/  STL [R1], R0 ;  /* 0x0000000001007387 */ /* 0x0009e80000100800 */
[----:B------:R-:W-:Y:S01]  /*38e0*/  STL [R1+0xbc], R176 ;  /* 0x0000bcb001007387 */ /* 0x000fe20000100800 */
[----:B-1----:R-:W-:-:S03]  /*38f0*/  IMAD R15, R234, 0x16, RZ ;  /* 0x00000016ea0f7824 */ /* 0x002fc600078e02ff */
[----:B------:R-:W-:Y:S01]  /*3900*/  STL [R1+0xb8], R175 ;  /* 0x0000b8af01007387 */ /* 0x000fe20000100800 */
[----:B------:R-:W-:Y:S01]  /*3910*/  IMAD R14, R234, 0x15, RZ ;  /* 0x00000015ea0e7824 */ /* 0x000fe200078e02ff */
[-C--:B------:R-:W-:Y:S02]  /*3920*/  LEA.HI.X.SX32 R105, R15, R25.reuse, 0x2, P5 ;  /* 0x000000190f697211 */ /* 0x080fe400028f16ff */
[----:B------:R-:W-:Y:S02]  /*3930*/  STL [R1+0xb4], R190 ;  /* 0x0000b4be01007387 */ /* 0x000fe40000100800 */
[-C--:B------:R-:W-:Y:S02]  /*3940*/  LEA.HI.X.SX32 R19, R14, R25.reuse, 0x2, P0 ;  /* 0x000000190e137211 */ /* 0x080fe400000f16ff */
[----:B------:R-:W-:Y:S01]  /*3950*/  ISETP.GE.U32.AND P5, PT, R17, 0x7fffff8b, PT ;  /* 0x7fffff8b1100780c */ /* 0x000fe20003fa6070 */
[----:B------:R-:W-:Y:S01]  /*3960*/  VIADD R17, R20, 0xffffffc8 ;  /* 0xffffffc814117836 */ /* 0x000fe20000000000 */
[----:B------:R-:W-:Y:S01]  /*3970*/  IADD3 R106, P0, R107, R24, RZ ;  /* 0x000000186b6a7210 */ /* 0x000fe20007f1e0ff */
[----:B------:R1:W-:Y:S03]  /*3980*/  LDGSTS.E [R218+0x4], desc[UR16][R18.64], !P1 ;  /* 0x0000400012da7fae */ /* 0x0003e6000c921850 */
[----:B------:R-:W-:Y:S01]  /*3990*/  ISETP.GE.U32.AND P1, PT, R17, 0x7fffff89, PT ;  /* 0x7fffff891100780c */ /* 0x000fe20003f26070 */
[----:B------:R-:W-:Y:S01]  /*39a0*/  IMAD R17, R234, 0xd0, RZ ;  /* 0x000000d0ea117824 */ /* 0x000fe200078e02ff */
[----:B------:R-:W-:Y:S01]  /*39b0*/  LEA.HI.X.SX32 R107, R16, R25, 0x2, P0 ;  /* 0x00000019106b7211 */ /* 0x000fe200000f16ff */
[----:B------:R5:W-:Y:S01]  /*39c0*/  LDGSTS.E [R218+0x8], desc[UR16][R104.64], !P2 ;  /* 0x0000800068da7fae */ /* 0x000be2000d121850 */
[----:B------:R-:W-:Y:S01]  /*39d0*/  ISETP.GE.U32.AND P0, PT, R21, 0x7fffff8a, PT ;  /* 0x7fffff8a1500780c */ /* 0x000fe20003f06070 */
[----:B------:R-:W-:-:S02]  /*39e0*/  VIADD R21, R20, 0xffffffe7 ;  /* 0xffffffe714157836 */ /* 0x000fc40000000000 */
[----:B------:R2:W-:Y:S01]  /*39f0*/  LDGSTS.E [R218+0xc], desc[UR16][R106.64], !P3 ;  /* 0x0000c0006ada7fae */ /* 0x0005e2000d921850 */
[----:B-1----:R-:W-:-:S03]  /*3a00*/  IMAD R19, R234, 0xdc, RZ ;  /* 0x000000dcea137824 */ /* 0x002fc600078e02ff */
[----:B------:R-:W-:Y:S01]  /*3a10*/  STL [R1+0xac], R159 ;  /* 0x0000ac9f01007387 */ /* 0x000fe20000100800 */
[-C--:B-----5:R-:W-:Y:S01]  /*3a20*/  IADD3 R104, P2, R17, R22.reuse, RZ ;  /* 0x0000001611687210 */ /* 0x0a0fe20007f5e0ff */
[----:B------:R-:W-:Y:S02]  /*3a30*/  IMAD R17, R234, 0x19, RZ ;  /* 0x00000019ea117824 */ /* 0x000fe400078e02ff */
[----:B------:R-:W-:Y:S01]  /*3a40*/  STL [R1+0xb0], R206 ;  /* 0x0000b0ce01007387 */ /* 0x000fe20000100800 */
[-C--:B--2---:R-:W-:Y:S02]  /*3a50*/  IADD3 R106, P3, R109, R22.reuse, RZ ;  /* 0x000000166d6a7210 */ /* 0x084fe40007f7e0ff */
[-C--:B------:R-:W-:Y:S01]  /*3a60*/  LEA.HI.X.SX32 R105, R11, R23.reuse, 0x2, P2 ;  /* 0x000000170b697211 */ /* 0x080fe200010f16ff */
[----:B------:R-:W-:Y:S01]  /*3a70*/  STL [R1+0xa8], R179 ;  /* 0x0000a8b301007387 */ /* 0x000fe20000100800 */
[-C--:B------:R-:W-:Y:S02]  /*3a80*/  IADD3 R108, P2, R111, R22.reuse, RZ ;  /* 0x000000166f6c7210 */ /* 0x080fe40007f5e0ff */
[----:B------:R-:W-:Y:S01]  /*3a90*/  LEA.HI.X.SX32 R107, R170, R23, 0x2, P3 ;  /* 0x00000017aa6b7211 */ /* 0x000fe200018f16ff */
[----:B------:R-:W-:Y:S01]  /*3aa0*/  LDGSTS.E [R218+0x4000], desc[UR16][R104.64], !P4 ;  /* 0x0400000068da7fae */ /* 0x000fe2000e121850 */
[----:B------:R-:W-:-:S02]  /*3ab0*/  IADD3 R110, P3, R19, R22, RZ ;  /* 0x00000016136e7210 */ /* 0x000fc40007f7e0ff */
[-C--:B------:R-:W-:Y:S01]  /*3ac0*/  LEA.HI.X.SX32 R109, R169, R23.reuse, 0x2, P2 ;  /* 0x00000017a96d7211 */ /* 0x080fe200010f16ff */
[----:B------:R-:W-:Y:S01]  /*3ad0*/  LDGSTS.E [R218+0x4004], desc[UR16][R106.64], !P5 ;  /* 0x040040006ada7fae */ /* 0x000fe2000e921850 */
[-C--:B------:R-:W-:Y:S02]  /*3ae0*/  IADD3 R18, P2, R113, R24.reuse, RZ ;  /* 0x0000001871127210 */ /* 0x080fe40007f5e0ff */
[----:B------:R-:W-:Y:S01]  /*3af0*/  LEA.HI.X.SX32 R111, R168, R23, 0x2, P3 ;  /* 0x00000017a86f7211 */ /* 0x000fe200018f16ff */
[----:B------:R-:W-:Y:S01]  /*3b00*/  LDGSTS.E [R218+0x4008], desc[UR16][R108.64], !P0 ;  /* 0x040080006cda7fae */ /* 0x000fe2000c121850 */
[----:B------:R-:W-:Y:S01]  /*3b10*/  IADD3 R112, P3, R115, R24, RZ ;  /* 0x0000001873707210 */ /* 0x000fe20007f7e0ff */
[----:B------:R-:W-:Y:S01]  /*3b20*/  IMAD R115, R234, 0x68, RZ ;  /* 0x00000068ea737824 */ /* 0x000fe200078e02ff */
[-C--:B------:R-:W-:Y:S01]  /*3b30*/  LEA.HI.X.SX32 R19, R6, R25.reuse, 0x2, P2 ;  /* 0x0000001906137211 */ /* 0x080fe200010f16ff */
[----:B------:R-:W-:Y:S01]  /*3b40*/  LDGSTS.E [R218+0x400c], desc[UR16][R110.64], !P1 ;  /* 0x0400c0006eda7fae */ /* 0x000fe2000c921850 */
[----:B------:R-:W-:Y:S01]  /*3b50*/  ISETP.GE.U32.AND P2, PT, R21, 0x7fffffa8, PT ;  /* 0x7fffffa81500780c */ /* 0x000fe20003f46070 */
[----:B------:R-:W-:Y:S01]  /*3b60*/  VIADD R21, R20, 0xffffffe5 ;  /* 0xffffffe514157836 */ /* 0x000fe20000000000 */
[----:B------:R-:W-:Y:S01]  /*3b70*/  LEA.HI.X.SX32 R113, R17, R25, 0x2, P3 ;  /* 0x0000001911717211 */ /* 0x000fe200018f16ff */
[----:B------:R-:W-:Y:S01]  /*3b80*/  STL [R1+0xa4], R192 ;  /* 0x0000a4c001007387 */ /* 0x000fe20000100800 */
[----:B------:R-:W-:Y:S01]  /*3b90*/  ISETP.GE.U32.AND P3, PT, R114, 0x7fffffa7, PT ;  /* 0x7fffffa77200780c */ /* 0x000fe20003f66070 */
[C---:B------:R-:W-:Y:S01]  /*3ba0*/  VIADD R114, R20.reuse, 0xffffffe4 ;  /* 0xffffffe414727836 */ /* 0x040fe20000000000 */
[----:B------:R-:W-:Y:S01]  /*3bb0*/  ISETP.GE.U32.AND P4, PT, R21, 0x7fffffa6, PT ;  /* 0x7fffffa61500780c */ /* 0x000fe20003f86070 */
[----:B------:R-:W-:Y:S01]  /*3bc0*/  VIADD R21, R20, 0xffffffc7 ;  /* 0xffffffc714157836 */ /* 0x000fe20000000000 */
[----:B------:R1:W-:Y:S02]  /*3bd0*/  STL [R1+0x9c], R152 ;  /* 0x00009c9801007387 */ /* 0x0003e40000100800 */
[----:B------:R-:W-:-:S02]  /*3be0*/  ISETP.GE.U32.AND P5, PT, R114, 0x7fffffa5, PT ;  /* 0x7fffffa57200780c */ /* 0x000fc40003fa6070 */
[----:B------:R-:W-:Y:S01]  /*3bf0*/  ISETP.GE.U32.AND P0, PT, R21, 0x7fffff88, PT ;  /* 0x7fffff881500780c */ /* 0x000fe20003f06070 */
[----:B------:R2:W-:Y:S01]  /*3c00*/  LDGSTS.E [R219], desc[UR16][R18.64], !P2 ;  /* 0x0000000012db7fae */ /* 0x0005e2000d121850 */
[----:B------:R-:W-:-:S03]  /*3c10*/  VIADD R21, R20, 0xffffffc6 ;  /* 0xffffffc614157836 */ /* 0x000fc60000000000 */
[----:B------:R5:W-:Y:S01]  /*3c20*/  LDGSTS.E [R219+0x4], desc[UR16][R112.64], !P3 ;  /* 0x0000400070db7fae */ /* 0x000be2000d921850 */
[-C--:B------:R-:W-:Y:S02]  /*3c30*/  IADD3 R114, P3, R117, R22.reuse, RZ ;  /* 0x0000001675727210 */ /* 0x080fe40007f7e0ff */
[----:B------:R-:W-:Y:S01]  /*3c40*/  ISETP.GE.U32.AND P1, PT, R21, 0x7fffff87, PT ;  /* 0x7fffff871500780c */ /* 0x000fe20003f26070 */
[----:B------:R-:W-:Y:S01]  /*3c50*/  VIADD R21, R20, 0xffffffc5 ;  /* 0xffffffc514157836 */ /* 0x000fe20000000000 */
[----:B------:R-:W-:Y:S01]  /*3c60*/  STL [R1+0xa0], R208 ;  /* 0x0000a0d001007387 */ /* 0x000fe20000100800 */
[----:B--2---:R-:W-:Y:S02]  /*3c70*/  IMAD R19, R234, 0x78, RZ ;  /* 0x00000078ea137824 */ /* 0x004fe400078e02ff */
[----:B------:R-:W-:Y:S01]  /*3c80*/  VIADD R18, R20, 0xffffffc4 ;  /* 0xffffffc414127836 */ /* 0x000fe20000000000 */
[----:B-----5:R-:W-:Y:S02]  /*3c90*/  IADD3 R112, P2, R115, R22, RZ ;  /* 0x0000001673707210 */ /* 0x020fe40007f5e0ff */
[----:B------:R-:W-:-:S02]  /*3ca0*/  LEA.HI.X.SX32 R115, R118, R23, 0x2, P3 ;  /* 0x0000001776737211 */ /* 0x000fc400018f16ff */
[-C--:B------:R-:W-:Y:S02]  /*3cb0*/  LEA.HI.X.SX32 R113, R116, R23.reuse, 0x2, P2 ;  /* 0x0000001774717211 */ /* 0x080fe400010f16ff */
[-C--:B------:R-:W-:Y:S02]  /*3cc0*/  IADD3 R116, P2, R119, R22.reuse, RZ ;  /* 0x0000001677747210 */ /* 0x080fe40007f5e0ff */
[-C--:B---3--:R-:W-:Y:S01]  /*3cd0*/  IADD3 R118, P3, R121, R22.reuse, RZ ;  /* 0x0000001679767210 */ /* 0x088fe20007f7e0ff */
[----:B------:R-:W-:Y:S01]  /*3ce0*/  LDGSTS.E [R219+0x8], desc[UR16][R112.64], !P4 ;  /* 0x0000800070db7fae */ /* 0x000fe2000e121850 */
[-C--:B------:R-:W-:Y:S02]  /*3cf0*/  LEA.HI.X.SX32 R117, R160, R23.reuse, 0x2, P2 ;  /* 0x00000017a0757211 */ /* 0x080fe400010f16ff */
[----:B------:R-:W-:Y:S01]  /*3d00*/  IADD3 R120, P2, R19, R22, RZ ;  /* 0x0000001613787210 */ /* 0x000fe20007f5e0ff */
[----:B------:R-:W-:Y:S01]  /*3d10*/  VIADD R19, R20, 0xffffffe3 ;  /* 0xffffffe314137836 */ /* 0x000fe20000000000 */
[-C--:B------:R-:W-:Y:S01]  /*3d20*/  LEA.HI.X.SX32 R119, R0, R23.reuse, 0x2, P3 ;  /* 0x0000001700777211 */ /* 0x080fe200018f16ff */
[----:B------:R-:W-:Y:S01]  /*3d30*/  LDGSTS.E [R219+0xc], desc[UR16][R114.64], !P5 ;  /* 0x0000c00072db7fae */ /* 0x000fe2000e921850 */
[----:B------:R-:W-:-:S02]  /*3d40*/  LEA.HI.X.SX32 R121, R252, R23, 0x2, P2 ;  /* 0x00000017fc797211 */ /* 0x000fc400010f16ff */
[-C--:B------:R-:W-:Y:S02]  /*3d50*/  IADD3 R124, P2, R125, R22.reuse, RZ ;  /* 0x000000167d7c7210 */ /* 0x080fe40007f5e0ff */
[-C--:B------:R-:W-:Y:S02]  /*3d60*/  IADD3 R122, P3, R123, R22.reuse, RZ ;  /* 0x000000167b7a7210 */ /* 0x080fe40007f7e0ff */
[-C--:B------:R-:W-:Y:S02]  /*3d70*/  LEA.HI.X.SX32 R125, R12, R23.reuse, 0x2, P2 ;  /* 0x000000170c7d7211 */ /* 0x080fe400010f16ff */
[-C--:B------:R-:W-:Y:S02]  /*3d80*/  IADD3 R128, P2, R129, R22.reuse, RZ ;  /* 0x0000001681807210 */ /* 0x080fe40007f5e0ff */
[----:B------:R-:W-:Y:S01]  /*3d90*/  LEA.HI.X.SX32 R123, R251, R23, 0x2, P3 ;  /* 0x00000017fb7b7211 */ /* 0x000fe200018f16ff */
[----:B------:R-:W-:Y:S01]  /*3da0*/  LDGSTS.E [R219+0x4000], desc[UR16][R124.64], !P0 ;  /* 0x040000007cdb7fae */ /* 0x000fe2000c121850 */
[----:B------:R-:W-:-:S02]  /*3db0*/  IADD3 R126, P3, R127, R22, RZ ;  /* 0x000000167f7e7210 */ /* 0x000fc40007f7e0ff */
[-C--:B------:R-:W-:Y:S02]  /*3dc0*/  LEA.HI.X.SX32 R129, R166, R23.reuse, 0x2, P2 ;  /* 0x00000017a6817211 */ /* 0x080fe400010f16ff */
[-C--:B------:R-:W-:Y:S02]  /*3dd0*/  IADD3 R132, P2, R133, R22.reuse, RZ ;  /* 0x0000001685847210 */ /* 0x080fe40007f5e0ff */
[-C--:B------:R-:W-:Y:S02]  /*3de0*/  LEA.HI.X.SX32 R127, R167, R23.reuse, 0x2, P3 ;  /* 0x00000017a77f7211 */ /* 0x080fe400018f16ff */
[-C--:B------:R-:W-:Y:S02]  /*3df0*/  IADD3 R130, P3, R131, R22.reuse, RZ ;  /* 0x0000001683827210 */ /* 0x080fe40007f7e0ff */
[----:B------:R-:W-:Y:S01]  /*3e00*/  LEA.HI.X.SX32 R133, R164, R23, 0x2, P2 ;  /* 0x00000017a4857211 */ /* 0x000fe200010f16ff */
[----:B------:R-:W-:Y:S01]  /*3e10*/  LDGSTS.E [R219+0x4004], desc[UR16][R126.64], !P1 ;  /* 0x040040007edb7fae */ /* 0x000fe2000c921850 */
[----:B------:R-:W-:-:S02]  /*3e20*/  IADD3 R138, P2, R139, R22, RZ ;  /* 0x000000168b8a7210 */ /* 0x000fc40007f5e0ff */
[-C--:B------:R-:W-:Y:S02]  /*3e30*/  LEA.HI.X.SX32 R131, R165, R23.reuse, 0x2, P3 ;  /* 0x00000017a5837211 */ /* 0x080fe400018f16ff */
[----:B------:R-:W-:Y:S02]  /*3e40*/  IADD3 R134, P3, R135, R22, RZ ;  /* 0x0000001687867210 */ /* 0x000fe40007f7e0ff */
[-C--:B------:R-:W-:Y:S02]  /*3e50*/  LEA.HI.X.SX32 R139, R13, R23.reuse, 0x2, P2 ;  /* 0x000000170d8b7211 */ /* 0x080fe400010f16ff */
[----:B------:R-:W-:Y:S01]  /*3e60*/  ISETP.GE.U32.AND P2, PT, R18, 0x7fffff85, PT ;  /* 0x7fffff851200780c */ /* 0x000fe20003f46070 */
[----:B------:R-:W-:Y:S01]  /*3e70*/  VIADD R18, R20, 0xffffffe2 ;  /* 0xffffffe214127836 */ /* 0x000fe20000000000 */
[----:B------:R-:W-:Y:S02]  /*3e80*/  LEA.HI.X.SX32 R135, R163, R23, 0x2, P3 ;  /* 0x00000017a3877211 */ /* 0x000fe400018f16ff */
[----:B------:R-:W-:-:S02]  /*3e90*/  ISETP.GE.U32.AND P3, PT, R21, 0x7fffff86, PT ;  /* 0x7fffff861500780c */ /* 0x000fc40003f66070 */
[----:B------:R-:W-:Y:S01]  /*3ea0*/  ISETP.GE.U32.AND P4, PT, R19, 0x7fffffa4, PT ;  /* 0x7fffffa41300780c */ /* 0x000fe20003f86070 */
[----:B------:R-:W-:Y:S01]  /*3eb0*/  VIADD R19, R20, 0xffffffe1 ;  /* 0xffffffe114137836 */ /* 0x000fe20000000000 */
[----:B------:R-:W-:Y:S01]  /*3ec0*/  ISETP.GE.U32.AND P5, PT, R18, 0x7fffffa3, PT ;  /* 0x7fffffa31200780c */ /* 0x000fe20003fa6070 */
[C---:B------:R-:W-:Y:S01]  /*3ed0*/  VIADD R18, R20.reuse, 0xffffffe0 ;  /* 0xffffffe014127836 */ /* 0x040fe20000000000 */
[----:B----4-:R-:W-:Y:S02]  /*3ee0*/  LOP3.LUT R0, R3, 0x70, RZ, 0x3c, !PT ;  /* 0x0000007003007812 */ /* 0x010fe400078e3cff */
[----:B------:R-:W-:Y:S01]  /*3ef0*/  ISETP.GE.U32.AND P0, PT, R19, 0x7fffffa2, PT ;  /* 0x7fffffa21300780c */ /* 0x000fe20003f06070 */
[----:B------:R-:W-:Y:S01]  /*3f00*/  VIADD R19, R20, 0xffffffc3 ;  /* 0xffffffc314137836 */ /* 0x000fe20000000000 */
[----:B------:R-:W-:Y:S01]  /*3f10*/  ISETP.GE.U32.AND P1, PT, R18, 0x7fffffa1, PT ;  /* 0x7fffffa11200780c */ /* 0x000fe20003f26070 */
[----:B------:R-:W-:Y:S02]  /*3f20*/  VIADD R18, R20, 0xffffffc2 ;  /* 0xffffffc214127836 */ /* 0x000fe40000000000 */
[----:B------:R-:W-:Y:S01]  /*3f30*/  VIADD R21, R0, UR8 ;  /* 0x0000000800157c36 */ /* 0x000fe20008000000 */
[----:B------:R-:W-:Y:S01]  /*3f40*/  LDGSTS.E [R219+0x4008], desc[UR16][R128.64], !P3 ;  /* 0x0400800080db7fae */ /* 0x000fe2000d921850 */
[----:B------:R-:W-:Y:S01]  /*3f50*/  LOP3.LUT R0, R178, 0x3f, RZ, 0xc0, !PT ;  /* 0x0000003fb2007812 */ /* 0x000fe200078ec0ff */
[----:B------:R-:W-:Y:S01]  /*3f60*/  IMAD R178, R150, UR9, RZ ;  /* 0x0000000996b27c24 */ /* 0x000fe2000f8e02ff */
[----:B------:R-:W-:Y:S01]  /*3f70*/  ISETP.GE.U32.AND P3, PT, R19, 0x7fffff84, PT ;  /* 0x7fffff841300780c */ /* 0x000fe20003f66070 */
[----:B------:R-:W-:Y:S01]  /*3f80*/  LDGSTS.E [R219+0x400c], desc[UR16][R130.64], !P2 ;  /* 0x0400c00082db7fae */ /* 0x000fe2000d121850 */
[----:B------:R-:W-:Y:S01]  /*3f90*/  ISETP.GE.U32.AND P2, PT, R18, 0x7fffff83, PT ;  /* 0x7fffff831200780c */ /* 0x000fe20003f46070 */
[----:B------:R-:W-:Y:S01]  /*3fa0*/  VIADD R18, R20, 0xffffffc1 ;  /* 0xffffffc114127836 */ /* 0x000fe20000000000 */
[C---:B------:R-:W-:Y:S01]  /*3fb0*/  ISETP.GE.AND P6, PT, R0.reuse, UR4, PT ;  /* 0x0000000400007c0c */ /* 0x040fe2000bfc6270 */
[----:B------:R-:W-:Y:S01]  /*3fc0*/  LDGSTS.E [R21], desc[UR16][R116.64], !P4 ;  /* 0x0000000074157fae */ /* 0x000fe2000e121850 */
[----:B------:R-:W-:Y:S01]  /*3fd0*/  ISETP.GT.AND P4, PT, R227, 0x3f, PT ;  /* 0x0000003fe300780c */ /* 0x000fe20003f84270 */
[----:B------:R-:W-:Y:S01]  /*3fe0*/  IMAD R230, R0, R235, RZ ;  /* 0x000000eb00e67224 */ /* 0x000fe200078e02ff */
[----:B------:R-:W-:Y:S01]  /*3ff0*/  ULDC.64 UR4, c[0x0][0x218] ;  /* 0x0000860000047ab9 */ /* 0x000fe20000000a00 */
[----:B------:R-:W-:Y:S01]  /*4000*/  LDGSTS.E [R21+0x4], desc[UR16][R118.64], !P5 ;  /* 0x0000400076157fae */ /* 0x000fe2000e921850 */
[----:B------:R-:W-:Y:S01]  /*4010*/  SEL R19, RZ, 0x4, !P4 ;  /* 0x00000004ff137807 */ /* 0x000fe20006000000 */
[----:B------:R-:W-:Y:S01]  /*4020*/  IMAD R0, R142, UR9, RZ ;  /* 0x000000098e007c24 */ /* 0x000fe2000f8e02ff */
[----:B------:R-:W-:Y:S01]  /*4030*/  ISETP.GE.U32.AND P4, PT, R18, 0x7fffff82, PT ;  /* 0x7fffff821200780c */ /* 0x000fe20003f86070 */
[----:B------:R-:W-:Y:S01]  /*4040*/  IMAD.SHL.U32 R18, R230, 0x4, RZ ;  /* 0x00000004e6127824 */ /* 0x000fe200078e00ff */
[----:B------:R-:W-:Y:S01]  /*4050*/  SEL R19, R19, RZ, !P6 ;  /* 0x000000ff13137207 */ /* 0x000fe20007000000 */
[----:B------:R-:W-:Y:S03]  /*4060*/  LDGSTS.E [R21+0x8], desc[UR16][R120.64], !P0 ;  /* 0x0000800078157fae */ /* 0x000fe6000c121850 */
[----:B------:R-:W-:Y:S01]  /*4070*/  IADD3 R216, P6, R18, UR4, RZ ;  /* 0x0000000412d87c10 */ /* 0x000fe2000ffde0ff */
[----:B------:R-:W-:Y:S01]  /*4080*/  STL [R1+0x98], R178 ;  /* 0x000098b201007387 */ /* 0x000fe20000100800 */
[----:B------:R-:W-:-:S02]  /*4090*/  ISETP.NE.U32.AND P5, PT, R19, RZ, PT ;  /* 0x000000ff1300720c */ /* 0x000fc40003fa5070 */
[----:B------:R-:W-:Y:S01]  /*40a0*/  LEA.HI.X.SX32 R19, R230, UR5, 0x2, P6 ;  /* 0x00000005e6137c11 */ /* 0x000fe2000b0f16ff */
[----:B------:R-:W-:Y:S01]  /*40b0*/  STL [R1+0x94], R194 ;  /* 0x000094c201007387 */ /* 0x000fe20000100800 */
[CC--:B------:R-:W-:Y:S02]  /*40c0*/  LEA R140, P0, R176.reuse, R216.reuse, 0x2 ;  /* 0x000000d8b08c7211 */ /* 0x0c0fe400078010ff */
[CC--:B------:R-:W-:Y:S01]  /*40d0*/  LEA R142, P6, R159.reuse, R216.reuse, 0x2 ;  /* 0x000000d89f8e7211 */ /* 0x0c0fe200078c10ff */
[----:B------:R-:W-:Y:S01]  /*40e0*/  STL [R1+0x8c], R183 ;  /* 0x00008cb701007387 */ /* 0x000fe20000100800 */
[-C--:B------:R-:W-:Y:S02]  /*40f0*/  LEA.HI.X.SX32 R141, R176, R19.reuse, 0x2, P0 ;  /* 0x00000013b08d7211 */ /* 0x080fe400000f16ff */
[----:B------:R-:W-:Y:S01]  /*4100*/  LEA R144, P0, R152, R216, 0x2 ;  /* 0x000000d898907211 */ /* 0x000fe200078010ff */
[----:B------:R-:W-:Y:S01]  /*4110*/  STL [R1+0x90], R210 ;  /* 0x000090d201007387 */ /* 0x000fe20000100800 */
[----:B------:R-:W-:-:S02]  /*4120*/  LEA.HI.X.SX32 R143, R159, R19, 0x2, P6 ;  /* 0x000000139f8f7211 */ /* 0x000fc400030f16ff */
[CC--:B------:R-:W-:Y:S01]  /*4130*/  LEA R146, P6, R183.reuse, R216.reuse, 0x2 ;  /* 0x000000d8b7927211 */ /* 0x0c0fe200078c10ff */
[----:B------:R-:W-:Y:S01]  /*4140*/  STL [R1+0x88], R180 ;  /* 0x000088b401007387 */ /* 0x000fe20000100800 */
[-C--:B------:R-:W-:Y:S02]  /*4150*/  LEA.HI.X.SX32 R145, R152, R19.reuse, 0x2, P0 ;  /* 0x0000001398917211 */ /* 0x080fe400000f16ff */
[-C--:B------:R-:W-:Y:S01]  /*4160*/  LEA R148, P0, R0, R216.reuse, 0x2 ;  /* 0x000000d800947211 */ /* 0x080fe200078010ff */
[----:B------:R-:W-:Y:S01]  /*4170*/  STL [R1+0x84], R196 ;  /* 0x000084c401007387 */ /* 0x000fe20000100800 */
[-C--:B------:R-:W-:Y:S02]  /*4180*/  LEA.HI.X.SX32 R147, R183, R19.reuse, 0x2, P6 ;  /* 0x00000013b7937211 */ /* 0x080fe400030f16ff */
[----:B------:R-:W-:Y:S01]  /*4190*/  LEA R150, P6, R182, R216, 0x2 ;  /* 0x000000d8b6967211 */ /* 0x000fe200078c10ff */
[----:B------:R-:W-:Y:S01]  /*41a0*/  STL [R1+0x80], R157 ;  /* 0x0000809d01007387 */ /* 0x000fe20000100800 */
[----:B------:R-:W-:-:S02]  /*41b0*/  LEA.HI.X.SX32 R149, R0, R19, 0x2, P0 ;  /* 0x0000001300957211 */ /* 0x000fc400000f16ff */
[C---:B-1----:R-:W-:Y:S01]  /*41c0*/  LEA R152, P0, R158.reuse, R216, 0x2 ;  /* 0x000000d89e987211 */ /* 0x042fe200078010ff */
[----:B------:R1:W-:Y:S03]  /*41d0*/  STL [R1+0x7c], R0 ;  /* 0x00007c0001007387 */ /* 0x0003e60000100800 */
[-C--:B------:R-:W-:Y:S01]  /*41e0*/  LEA.HI.X.SX32 R153, R158, R19.reuse, 0x2, P0 ;  /* 0x000000139e997211 */ /* 0x080fe200000f16ff */
[----:B------:R-:W-:Y:S04]  /*41f0*/  STL [R1+0x70], R182 ;  /* 0x000070b601007387 */ /* 0x000fe80000100800 */
[----:B------:R2:W-:Y:S01]  /*4200*/  STL [R1+0x64], R158 ;  /* 0x0000649e01007387 */ /* 0x0005e20000100800 */
[----:B-1----:R-:W-:Y:S01]  /*4210*/  IMAD R0, R151, UR9, RZ ;  /* 0x0000000997007c24 */ /* 0x002fe2000f8e02ff */
[----:B------:R-:W-:-:S02]  /*4220*/  LEA.HI.X.SX32 R151, R182, R19, 0x2, P6 ;  /* 0x00000013b6977211 */ /* 0x000fc400030f16ff */
[----:B------:R1:W-:Y:S01]  /*4230*/  STL [R1+0x58], R172 ;  /* 0x000058ac01007387 */ /* 0x0003e20000100800 */
[----:B------:R-:W-:-:S03]  /*4240*/  LEA R154, P6, R172, R216, 0x2 ;  /* 0x000000d8ac9a7211 */ /* 0x000fc600078c10ff */
[----:B------:R3:W-:Y:S01]  /*4250*/  STL [R1+0x78], R0 ;  /* 0x0000780001007387 */ /* 0x0007e20000100800 */
[-C--:B------:R-:W-:Y:S02]  /*4260*/  LEA.HI.X.SX32 R155, R172, R19.reuse, 0x2, P6 ;  /* 0x00000013ac9b7211 */ /* 0x080fe400030f16ff */
[-C--:B--2---:R-:W-:Y:S01]  /*4270*/  LEA R158, P0, R175, R216.reuse, 0x2 ;  /* 0x000000d8af9e7211 */ /* 0x084fe200078010ff */
[----:B------:R2:W-:Y:S01]  /*4280*/  STL [R1+0x6c], R184 ;  /* 0x00006cb801007387 */ /* 0x0005e20000100800 */
[-C--:B-1----:R-:W-:Y:S02]  /*4290*/  LEA R172, P6, R179, R216.reuse, 0x2 ;  /* 0x000000d8b3ac7211 */ /* 0x082fe400078c10ff */
[-C--:B------:R-:W-:Y:S01]  /*42a0*/  LEA.HI.X.SX32 R159, R175, R19.reuse, 0x2, P0 ;  /* 0x00000013af9f7211 */ /* 0x080fe200000f16ff */
[----:B------:R1:W-:Y:S01]  /*42b0*/  STL [R1+0x60], R186 ;  /* 0x000060ba01007387 */ /* 0x0003e20000100800 */
[-C--:B------:R-:W-:Y:S02]  /*42c0*/  LEA R174, P0, R178, R216.reuse, 0x2 ;  /* 0x000000d8b2ae7211 */ /* 0x080fe400078010ff */
[----:B------:R-:W-:Y:S01]  /*42d0*/  LEA.HI.X.SX32 R173, R179, R19, 0x2, P6 ;  /* 0x00000013b3ad7211 */ /* 0x000fe200030f16ff */
[----:B------:R4:W-:Y:S01]  /*42e0*/  STL [R1+0x54], R188 ;  /* 0x000054bc01007387 */ /* 0x0009e20000100800 */
[----:B------:R-:W-:-:S02]  /*42f0*/  LEA R176, P6, R180, R216, 0x2 ;  /* 0x000000d8b4b07211 */ /* 0x000fc400078c10ff */
[-C--:B------:R-:W-:Y:S01]  /*4300*/  LEA.HI.X.SX32 R175, R178, R19.reuse, 0x2, P0 ;  /* 0x00000013b2af7211 */ /* 0x080fe200000f16ff */
[----:B------:R-:W-:Y:S01]  /*4310*/  LDGSTS.E [R21+0xc], desc[UR16][R122.64], !P1 ;  /* 0x0000c0007a157fae */ /* 0x000fe2000c921850 */
[-C--:B------:R-:W-:Y:S02]  /*4320*/  LEA R178, P0, R0, R216.reuse, 0x2 ;  /* 0x000000d800b27211 */ /* 0x080fe400078010ff */
[-C--:B------:R-:W-:Y:S01]  /*4330*/  LEA.HI.X.SX32 R177, R180, R19.reuse, 0x2, P6 ;  /* 0x00000013b4b17211 */ /* 0x080fe200030f16ff */
[----:B------:R-:W-:Y:S01]  /*4340*/  LDGSTS.E [R21+0x4000], desc[UR16][R138.64], !P3 ;  /* 0x040000008a157fae */ /* 0x000fe2000d921850 */
[-C--:B------:R-:W-:Y:S02]  /*4350*/  LEA R180, P6, R184, R216.reuse, 0x2 ;  /* 0x000000d8b8b47211 */ /* 0x080fe400078c10ff */
[-C--:B------:R-:W-:Y:S01]  /*4360*/  LEA.HI.X.SX32 R179, R0, R19.reuse, 0x2, P0 ;  /* 0x0000001300b37211 */ /* 0x080fe200000f16ff */
[----:B---3--:R-:W-:Y:S01]  /*4370*/  IMAD R0, R181, UR9, RZ ;  /* 0x00000009b5007c24 */ /* 0x008fe2000f8e02ff */
[----:B------:R-:W-:Y:S01]  /*4380*/  LEA R182, P0, R186, R216, 0x2 ;  /* 0x000000d8bab67211 */ /* 0x000fe200078010ff */
[----:B------:R-:W-:Y:S01]  /*4390*/  LDGSTS.E [R21+0x4004], desc[UR16][R132.64], !P2 ;  /* 0x0400400084157fae */ /* 0x000fe2000d121850 */
[----:B------:R-:W-:-:S02]  /*43a0*/  LEA.HI.X.SX32 R181, R184, R19, 0x2, P6 ;  /* 0x00000013b8b57211 */ /* 0x000fc400030f16ff */
[-C--:B--2---:R-:W-:Y:S01]  /*43b0*/  LEA R184, P6, R188, R216.reuse, 0x2 ;  /* 0x000000d8bcb87211 */ /* 0x084fe200078c10ff */
[----:B------:R2:W-:Y:S01]  /*43c0*/  STL [R1+0x74], R0 ;  /* 0x0000740001007387 */ /* 0x0005e20000100800 */
[-C--:B------:R-:W-:Y:S02]  /*43d0*/  LEA.HI.X.SX32 R183, R186, R19.reuse, 0x2, P0 ;  /* 0x00000013bab77211 */ /* 0x080fe400000f16ff */
[-C--:B-1----:R-:W-:Y:S01]  /*43e0*/  LEA R186, P0, R190, R216.reuse, 0x2 ;  /* 0x000000d8beba7211 */ /* 0x082fe200078010ff */
[----:B------:R1:W-:Y:S01]  /*43f0*/  STL [R1+0x68], R200 ;  /* 0x000068c801007387 */ /* 0x0003e20000100800 */
[-C--:B------:R-:W-:Y:S02]  /*4400*/  LEA.HI.X.SX32 R185, R188, R19.reuse, 0x2, P6 ;  /* 0x00000013bcb97211 */ /* 0x080fe400030f16ff */
[----:B----4-:R-:W-:Y:S01]  /*4410*/  LEA R188, P6, R192, R216, 0x2 ;  /* 0x000000d8c0bc7211 */ /* 0x010fe200078c10ff */
[----:B------:R3:W-:Y:S01]  /*4420*/  STL [R1+0x5c], R202 ;  /* 0x00005cca01007387 */ /* 0x0007e20000100800 */
[----:B------:R-:W-:-:S02]  /*4430*/  LEA.HI.X.SX32 R187, R190, R19, 0x2, P0 ;  /* 0x00000013bebb7211 */ /* 0x000fc400000f16ff */
[-C--:B------:R-:W-:Y:S01]  /*4440*/  LEA R190, P0, R194, R216.reuse, 0x2 ;  /* 0x000000d8c2be7211 */ /* 0x080fe200078010ff */
[----:B------:R4:W-:Y:S01]  /*4450*/  STL [R1+0x50], R204 ;  /* 0x000050cc01007387 */ /* 0x0009e20000100800 */
[-C--:B------:R-:W-:Y:S02]  /*4460*/  LEA.HI.X.SX32 R189, R192, R19.reuse, 0x2, P6 ;  /* 0x00000013c0bd7211 */ /* 0x080fe400030f16ff */
[-C--:B------:R-:W-:Y:S01]  /*4470*/  LEA R192, P6, R196, R216.reuse, 0x2 ;  /* 0x000000d8c4c07211 */ /* 0x080fe200078c10ff */
[----:B------:R-:W-:Y:S01]  /*4480*/  LDGSTS.E [R21+0x4008], desc[UR16][R134.64], !P4 ;  /* 0x0400800086157fae */ /* 0x000fe2000e121850 */
[-C--:B------:R-:W-:Y:S02]  /*4490*/  LEA.HI.X.SX32 R191, R194, R19.reuse, 0x2, P0 ;  /* 0x00000013c2bf7211 */ /* 0x080fe400000f16ff */
[----:B------:R-:W-:Y:S02]  /*44a0*/  LEA R194, P0, R0, R216, 0x2 ;  /* 0x000000d800c27211 */ /* 0x000fe400078010ff */
[----:B------:R-:W-:-:S02]  /*44b0*/  LEA.HI.X.SX32 R193, R196, R19, 0x2, P6 ;  /* 0x00000013c4c17211 */ /* 0x000fc400030f16ff */
[-C--:B------:R-:W-:Y:S02]  /*44c0*/  LEA R196, P6, R200, R216.reuse, 0x2 ;  /* 0x000000d8c8c47211 */ /* 0x080fe400078c10ff */
[-C--:B------:R-:W-:Y:S01]  /*44d0*/  LEA.HI.X.SX32 R195, R0, R19.reuse, 0x2, P0 ;  /* 0x0000001300c37211 */ /* 0x080fe200000f16ff */
[----:B--2---:R-:W-:Y:S01]  /*44e0*/  IMAD R0, R197, UR9, RZ ;  /* 0x00000009c5007c24 */ /* 0x004fe2000f8e02ff */
[-C--:B------:R-:W-:Y:S02]  /*44f0*/  LEA R198, P0, R202, R216.reuse, 0x2 ;  /* 0x000000d8cac67211 */ /* 0x080fe400078010ff */
[-C--:B------:R-:W-:Y:S02]  /*4500*/  LEA.HI.X.SX32 R197, R200, R19.reuse, 0x2, P6 ;  /* 0x00000013c8c57211 */ /* 0x080fe400030f16ff */
[----:B-1----:R-:W-:Y:S01]  /*4510*/  LEA R200, P6, R204, R216, 0x2 ;  /* 0x000000d8ccc87211 */ /* 0x002fe200078c10ff */
[----:B------:R1:W-:Y:S01]  /*4520*/  STL [R1+0x4c], R0 ;  /* 0x00004c0001007387 */ /* 0x0003e20000100800 */
[----:B------:R-:W-:-:S02]  /*4530*/  LEA.HI.X.SX32 R199, R202, R19, 0x2, P0 ;  /* 0x00000013cac77211 */ /* 0x000fc400000f16ff */
[-C--:B---3--:R-:W-:Y:S02]  /*4540*/  LEA R202, P0, R206, R216.reuse, 0x2 ;  /* 0x000000d8ceca7211 */ /* 0x088fe400078010ff */
[-C--:B------:R-:W-:Y:S02]  /*4550*/  LEA.HI.X.SX32 R201, R204, R19.reuse, 0x2, P6 ;  /* 0x00000013ccc97211 */ /* 0x080fe400030f16ff */
[-C--:B----4-:R-:W-:Y:S02]  /*4560*/  LEA R204, P6, R208, R216.reuse, 0x2 ;  /* 0x000000d8d0cc7211 */ /* 0x090fe400078c10ff */
[-C--:B------:R-:W-:Y:S02]  /*4570*/  LEA.HI.X.SX32 R203, R206, R19.reuse, 0x2, P0 ;  /* 0x00000013cecb7211 */ /* 0x080fe400000f16ff */
[----:B------:R-:W-:Y:S02]  /*4580*/  LEA R206, P0, R210, R216, 0x2 ;  /* 0x000000d8d2ce7211 */ /* 0x000fe400078010ff */
[----:B------:R-:W-:-:S02]  /*4590*/  LEA.HI.X.SX32 R205, R208, R19, 0x2, P6 ;  /* 0x00000013d0cd7211 */ /* 0x000fc400030f16ff */
[CC--:B------:R-:W-:Y:S02]  /*45a0*/  LEA R208, P6, R157.reuse, R216.reuse, 0x2 ;  /* 0x000000d89dd07211 */ /* 0x0c0fe400078c10ff */
[-C--:B------:R-:W-:Y:S02]  /*45b0*/  LEA.HI.X.SX32 R207, R210, R19.reuse, 0x2, P0 ;  /* 0x00000013d2cf7211 */ /* 0x080fe400000f16ff */
[CC--:B------:R-:W-:Y:S02]  /*45c0*/  LEA R210, P0, R0.reuse, R216.reuse, 0x2 ;  /* 0x000000d800d27211 */ /* 0x0c0fe400078010ff */
[-C--:B------:R-:W-:Y:S02]  /*45d0*/  LEA.HI.X.SX32 R209, R157, R19.reuse, 0x2, P6 ;  /* 0x000000139dd17211 */ /* 0x080fe400030f16ff */
[-C--:B------:R-:W-:Y:S02]  /*45e0*/  LEA R212, P6, R233, R216.reuse, 0x2 ;  /* 0x000000d8e9d47211 */ /* 0x080fe400078c10ff */
[----:B------:R-:W-:Y:S01]  /*45f0*/  LEA.HI.X.SX32 R211, R0, R19, 0x2, P0 ;  /* 0x0000001300d37211 */ /* 0x000fe200000f16ff */
[----:B-1----:R-:W-:Y:S01]  /*4600*/  VIADD R0, R20, 0xffffffc0 ;  /* 0xffffffc014007836 */ /* 0x002fe20000000000 */
[----:B------:R-:W-:-:S02]  /*4610*/  LEA R214, P0, R232, R216, 0x2 ;  /* 0x000000d8e8d67211 */ /* 0x000fc400078010ff */
[-C--:B------:R-:W-:Y:S02]  /*4620*/  LEA.HI.X.SX32 R213, R233, R19.reuse, 0x2, P6 ;  /* 0x00000013e9d57211 */ /* 0x080fe400030f16ff */
[----:B------:R-:W-:Y:S02]  /*4630*/  ISETP.GE.U32.AND P6, PT, R215, 0x7fffff80, PT ;  /* 0x7fffff80d700780c */ /* 0x000fe40003fc6070 */
[-C--:B------:R-:W-:Y:S02]  /*4640*/  LEA.HI.X.SX32 R215, R232, R19.reuse, 0x2, P0 ;  /* 0x00000013e8d77211 */ /* 0x080fe400000f16ff */
[C---:B------:R-:W-:Y:S02]  /*4650*/  LEA R216, P0, R231.reuse, R216, 0x2 ;  /* 0x000000d8e7d87211 */ /* 0x040fe400078010ff */
[----:B------:R-:W-:Y:S02]  /*4660*/  LOP3.LUT R157, R2, 0x20, RZ, 0x3c, !PT ;  /* 0x00000020029d7812 */ /* 0x000fe400078e3cff */
[----:B------:R-:W-:Y:S01]  /*4670*/  LEA.HI.X.SX32 R217, R231, R19, 0x2, P0 ;  /* 0x00000013e7d97211 */ /* 0x000fe200000f16ff */
[----:B------:R-:W-:Y:S01]  /*4680*/  IMAD.SHL.U32 R19, R234, 0x40, RZ ;  /* 0x00000040ea137824 */ /* 0x000fe200078e00ff */
[----:B------:R-:W-:Y:S01]  /*4690*/  ISETP.GE.U32.AND P0, PT, R0, 0x7fffff81, PT ;  /* 0x7fffff810000780c */ /* 0x000fe20003f06070 */
[----:B------:R-:W-:Y:S01]  /*46a0*/  VIADD R225, R157, UR8 ;  /* 0x000000089de17c36 */ /* 0x000fe20008000000 */
[----:B------:R-:W-:Y:S01]  /*46b0*/  LOP3.LUT R157, R2, 0x40, RZ, 0x3c, !PT ;  /* 0x00000040029d7812 */ /* 0x000fe200078e3cff */
[----:B------:R-:W-:-:S04]  /*46c0*/  IMAD.WIDE R228, R19, 0x4, R24 ;  /* 0x0000000413e47825 */ /* 0x000fc800078e0218 */
[C---:B------:R-:W-:Y:S02]  /*46d0*/  VIADD R25, R2.reuse, UR8 ;  /* 0x0000000802197c36 */ /* 0x040fe40008000000 */
[----:B------:R-:W-:Y:S01]  /*46e0*/  VIADD R226, R157, UR8 ;  /* 0x000000089de27c36 */ /* 0x000fe20008000000 */
[----:B------:R-:W-:-:S03]  /*46f0*/  LOP3.LUT R157, R2, 0x60, RZ, 0x3c, !PT ;  /* 0x00000060029d7812 */ /* 0x000fc600078e3cff */
[----:B------:R-:W-:Y:S02]  /*4700*/  LDGSTS.E [R21+0x400c], desc[UR16][R136.64], !P0 ;  /* 0x0400c00088157fae */ /* 0x000fe4000c121850 */
[----:B------:R-:W-:Y:S02]  /*4710*/  VIADD R24, R157, UR8 ;  /* 0x000000089d187c36 */ /* 0x000fe40008000000 */
[----:B------:R-:W0:Y:S04]  /*4720*/  LDGDEPBAR ;  /* 0x00000000000079af */ /* 0x000e280000000000 */
[----:B------:R-:W-:Y:S04]  /*4730*/  LDGSTS.E [R25+0x18000], desc[UR16][R140.64], P5 ;  /* 0x180000008c197fae */ /* 0x000fe8000a921850 */
        /* <DEDUP_REMOVED lines=31> */
[----:B------:R-:W0:Y:S01]  /*4930*/  LDGDEPBAR ;  /* 0x00000000000079af */ /* 0x000e220000000000 */
[----:B------:R-:W-:Y:S01]  /*4940*/  BAR.SYNC.DEFER_BLOCKING 0x0 ;  /* 0x0000000000007b1d */ /* 0x000fe20000010000 */
[----:B------:R-:W-:-:S04]  /*4950*/  IMAD.WIDE R26, R19, 0x4, R26 ;  /* 0x00000004131a7825 */ /* 0x000fc800078e021a */
[----:B------:R-:W-:Y:S01]  /*4960*/  IMAD.WIDE R28, R19, 0x4, R28 ;  /* 0x00000004131c7825 */ /* 0x000fe200078e021c */
[----:B------:R-:W2:Y:S04]  /*4970*/  LDL.LU R157, [R1+0xd0] ;  /* 0x0000d000019d7983 */ /* 0x000ea80000300800 */
[----:B------:R-:W-:Y:S01]  /*4980*/  @!PT LDS RZ, [RZ] ;  /* 0x00000000fffff984 */ /* 0x000fe20000000800 */
[----:B------:R-:W-:Y:S01]  /*4990*/  @!PT LDS RZ, [RZ] ;  /* 0x00000000fffff984 */ /* 0x000fe20000000800 */
[----:B------:R-:W-:Y:S01]  /*49a0*/  @!PT LDS RZ, [RZ] ;  /* 0x00000000fffff984 */ /* 0x000fe20000000800 */
[----:B------:R1:W-:Y:S02]  /*49b0*/  LDGSTS.E [R224+0x8000], desc[UR16][R228.64], !P6 ;  /* 0x08000000e4e07fae */ /* 0x0003e4000f121850 */
[----:B-1----:R-:W-:-:S05]  /*49c0*/  VIADD R228, R20, 0xffffffbe ;  /* 0xffffffbe14e47836 */ /* 0x002fca0000000000 */
[----:B------:R-:W-:Y:S01]  /*49d0*/  ISETP.GE.U32.AND P1, PT, R228, 0x7fffff7f, PT ;  /* 0x7fffff7fe400780c */ /* 0x000fe20003f26070 */
[----:B------:R-:W-:-:S05]  /*49e0*/  VIADD R228, R20, 0xffffffbd ;  /* 0xffffffbd14e47836 */ /* 0x000fca0000000000 */
[----:B------:R-:W-:Y:S01]  /*49f0*/  ISETP.GE.U32.AND P0, PT, R228, 0x7fffff7e, PT ;  /* 0x7fffff7ee400780c */ /* 0x000fe20003f06070 */
[C---:B------:R-:W-:Y:S01]  /*4a00*/  IMAD.WIDE R30, R19.reuse, 0x4, R30 ;  /* 0x00000004131e7825 */ /* 0x040fe200078e021e */
[----:B------:R-:W3:Y:S03]  /*4a10*/  LDL R228, [R1+0xc0] ;  /* 0x0000c00001e47983 */ /* 0x000ee60000100800 */
[C---:B------:R-:W-:Y:S01]  /*4a20*/  IMAD.WIDE R62, R19.reuse, 0x4, R62 ;  /* 0x00000004133e7825 */ /* 0x040fe200078e023e */
[----:B------:R-:W1:Y:S03]  /*4a30*/  S2R R229, SR_TID.X ;  /* 0x0000000000e57919 */ /* 0x000e660000002100 */
[C---:B------:R-:W-:Y:S01]  /*4a40*/  IMAD.WIDE R64, R19.reuse, 0x4, R64 ;  /* 0x0000000413407825 */ /* 0x040fe200078e0240 */
[----:B------:R4:W-:Y:S03]  /*4a50*/  LDGSTS.E [R224+0x8004], desc[UR16][R26.64], !P1 ;  /* 0x080040001ae07fae */ /* 0x0009e6000c921850 */
[C---:B------:R-:W-:Y:S01]  /*4a60*/  IMAD.WIDE R66, R19.reuse, 0x4, R66 ;  /* 0x0000000413427825 */ /* 0x040fe200078e0242 */
[----:B------:R5:W-:Y:S03]  /*4a70*/  LDGSTS.E [R224+0x8008], desc[UR16][R28.64], !P0 ;  /* 0x080080001ce07fae */ /* 0x000be6000c121850 */
[----:B------:R-:W-:-:S04]  /*4a80*/  IMAD.WIDE R68, R19, 0x4, R68 ;  /* 0x0000000413447825 */ /* 0x000fc800078e0244 */
[C---:B------:R-:W-:Y:S01]  /*4a90*/  IMAD.WIDE R32, R19.reuse, 0x4, R32 ;  /* 0x0000000413207825 */ /* 0x040fe200078e0220 */
[----:B----4-:R-:W4:Y:S03]  /*4aa0*/  LDC R27, c[0x0][0x230] ;  /* 0x00008c00ff1b7b82 */ /* 0x010f260000000800 */
[C---:B------:R-:W-:Y:S02]  /*4ab0*/  VIADD R26, R20.reuse, 0xffffff9f ;  /* 0xffffff9f141a7836 */ /* 0x040fe40000000000 */
[----:B------:R-:W-:Y:S02]  /*4ac0*/  VIADD R20, R20, 0xffffffbc ;  /* 0xffffffbc14147836 */ /* 0x000fe40000000000 */
[C---:B------:R-:W-:Y:S01]  /*4ad0*/  IMAD.WIDE R34, R19.reuse, 0x4, R34 ;  /* 0x0000000413227825 */ /* 0x040fe200078e0222 */
[----:B------:R-:W-:Y:S01]  /*4ae0*/  ISETP.GE.U32.AND P0, PT, R26, 0x7fffff60, PT ;  /* 0x7fffff601a00780c */ /* 0x000fe20003f06070 */
[----:B-----5:R-:W5:Y:S01]  /*4af0*/  LDC R29, c[0x0][0x230] ;  /* 0x00008c00ff1d7b82 */ /* 0x020f620000000800 */
[----:B------:R-:W-:Y:S01]  /*4b00*/  ISETP.GE.U32.AND P1, PT, R20, 0x7fffff7d, PT ;  /* 0x7fffff7d1400780c */ /* 0x000fe20003f26070 */
[----:B------:R-:W-:-:S04]  /*4b10*/  IMAD.WIDE R36, R19, 0x4, R36 ;  /* 0x0000000413247825 */ /* 0x000fc800078e0224 */
[----:B------:R-:W-:Y:S01]  /*4b20*/  IMAD.WIDE R38, R19, 0x4, R38 ;  /* 0x0000000413267825 */ /* 0x000fe200078e0226 */
[----:B-1----:R-:W-:Y:S01]  /*4b30*/  LOP3.LUT R229, R229, 0x3f, RZ, 0xc0, !PT ;  /* 0x0000003fe5e57812 */ /* 0x002fe200078ec0ff */
[----:B------:R-:W1:Y:S02]  /*4b40*/  LDC R20, c[0x0][0x230] ;  /* 0x00008c00ff147b82 */ /* 0x000e640000000800 */
[----:B------:R-:W-:-:S04]  /*4b50*/  IMAD.WIDE R70, R19, 0x4, R70 ;  /* 0x0000000413467825 */ /* 0x000fc800078e0246 */
[----:B------:R-:W-:Y:S01]  /*4b60*/  LDGSTS.E [R224+0x800c], desc[UR16][R30.64], !P1 ;  /* 0x0800c0001ee07fae */ /* 0x000fe2000c921850 */
[C---:B------:R-:W-:Y:S01]  /*4b70*/  IMAD.WIDE R72, R19.reuse, 0x4, R72 ;  /* 0x0000000413487825 */ /* 0x040fe200078e0248 */
[----:B------:R-:W4:Y:S02]  /*4b80*/  LDC R26, c[0x0][0x230] ;  /* 0x00008c00ff1a7b82 */ /* 0x000f240000000800 */
[----:B------:R5:W-:Y:S01]  /*4b90*/  LDGSTS.E [R224+0xc000], desc[UR16][R62.64], !P0 ;  /* 0x0c0000003ee07fae */ /* 0x000be2000c121850 */
[----:B------:R-:W-:-:S04]  /*4ba0*/  IMAD.WIDE R74, R19, 0x4, R74 ;  /* 0x00000004134a7825 */ /* 0x000fc800078e024a */
[C---:B------:R-:W-:Y:S01]  /*4bb0*/  IMAD.WIDE R76, R19.reuse, 0x4, R76 ;  /* 0x00000004134c7825 */ /* 0x040fe200078e024c */
[----:B------:R-:W4:Y:S03]  /*4bc0*/  LDC R28, c[0x0][0x230] ;  /* 0x00008c00ff1c7b82 */ /* 0x000f260000000800 */
[----:B------:R-:W-:-:S04]  /*4bd0*/  IMAD.WIDE R40, R19, 0x4, R40 ;  /* 0x0000000413287825 */ /* 0x000fc800078e0228 */
[C---:B------:R-:W-:Y:S01]  /*4be0*/  IMAD.WIDE R42, R19.reuse, 0x4, R42 ;  /* 0x00000004132a7825 */ /* 0x040fe200078e022a */
[----:B-----5:R-:W5:Y:S03]  /*4bf0*/  LDC R62, c[0x0][0x230] ;  /* 0x00008c00ff3e7b82 */ /* 0x020f660000000800 */
[----:B-1----:R-:W-:Y:S02]  /*4c00*/  VIADD R20, R20, 0xffffff9e ;  /* 0xffffff9e14147836 */ /* 0x002fe40000000000 */
[----:B------:R-:W-:-:S03]  /*4c10*/  IMAD.WIDE R44, R19, 0x4, R44 ;  /* 0x00000004132c7825 */ /* 0x000fc600078e022c */
[----:B------:R-:W-:Y:S01]  /*4c20*/  ISETP.GE.U32.AND P2, PT, R20, 0x7fffff5f, PT ;  /* 0x7fffff5f1400780c */ /* 0x000fe20003f46070 */
[----:B----4-:R-:W-:Y:S01]  /*4c30*/  VIADD R20, R26, 0xffffff9c ;  /* 0xffffff9c1a147836 */ /* 0x010fe20000000000 */
[----:B------:R-:W1:Y:S01]  /*4c40*/  LDC R31, c[0x0][0x230] ;  /* 0x00008c00ff1f7b82 */ /* 0x000e620000000800 */
[----:B------:R-:W-:Y:S02]  /*4c50*/  VIADD R26, R27, 0xffffff9d ;  /* 0xffffff9d1b1a7836 */ /* 0x000fe40000000000 */
[C---:B------:R-:W-:Y:S01]  /*4c60*/  IMAD.WIDE R46, R19.reuse, 0x4, R46 ;  /* 0x00000004132e7825 */ /* 0x040fe200078e022e */
[----:B------:R-:W-:Y:S02]  /*4c70*/  ISETP.GE.U32.AND P0, PT, R20, 0x7fffff5d, PT ;  /* 0x7fffff5d1400780c */ /* 0x000fe40003f06070 */
[----:B------:R-:W-:Y:S01]  /*4c80*/  ISETP.GE.U32.AND P1, PT, R26, 0x7fffff5e, PT ;  /* 0x7fffff5e1a00780c */ /* 0x000fe20003f26070 */
[C---:B------:R-:W-:Y:S01]  /*4c90*/  IMAD.WIDE R78, R19.reuse, 0x4, R78 ;  /* 0x00000004134e7825 */ /* 0x040fe200078e024e */
[----:B------:R-:W4:Y:S03]  /*4ca0*/  LDC R20, c[0x0][0x230] ;  /* 0x00008c00ff147b82 */ /* 0x000f260000000800 */
[----:B------:R1:W-:Y:S01]  /*4cb0*/  LDGSTS.E [R224+0xc004], desc[UR16][R64.64], !P2 ;  /* 0x0c00400040e07fae */ /* 0x0003e2000d121850 */
[----:B------:R-:W-:-:S04]  /*4cc0*/  IMAD.WIDE R80, R19, 0x4, R80 ;  /* 0x0000000413507825 */ /* 0x000fc800078e0250 */
[----:B------:R-:W1:Y:S01]  /*4cd0*/  LDC R26, c[0x0][0x230] ;  /* 0x00008c00ff1a7b82 */ /* 0x000e620000000800 */
[C---:B------:R-:W-:Y:S02]  /*4ce0*/  IMAD.WIDE R82, R19.reuse, 0x4, R82 ;  /* 0x0000000413527825 */ /* 0x040fe400078e0252 */
[----:B------:R-:W-:Y:S02]  /*4cf0*/  LDGSTS.E [R224+0xc008], desc[UR16][R66.64], !P1 ;  /* 0x0c00800042e07fae */ /* 0x000fe4000c921850 */
[C---:B------:R-:W-:Y:S02]  /*4d00*/  IMAD.WIDE R84, R19.reuse, 0x4, R84 ;  /* 0x0000000413547825 */ /* 0x040fe400078e0254 */
[----:B------:R-:W-:Y:S01]  /*4d10*/  LDGSTS.E [R224+0xc00c], desc[UR16][R68.64], !P0 ;  /* 0x0c00c00044e07fae */ /* 0x000fe2000c121850 */
[----:B------:R-:W1:Y:S01]  /*4d20*/  LDC R27, c[0x0][0x230] ;  /* 0x00008c00ff1b7b82 */ /* 0x000e620000000800 */
[----:B------:R-:W-:-:S04]  /*4d30*/  IMAD.WIDE R48, R19, 0x4, R48 ;  /* 0x0000000413307825 */ /* 0x000fc800078e0230 */
[----:B------:R-:W-:-:S03]  /*4d40*/  IMAD.WIDE R50, R19, 0x4, R50 ;  /* 0x0000000413327825 */ /* 0x000fc600078e0232 */
[----:B------:R-:W1:Y:S01]  /*4d50*/  LDC R30, c[0x0][0x230] ;  /* 0x00008c00ff1e7b82 */ /* 0x000e620000000800 */
[----:B----4-:R-:W-:Y:S02]  /*4d60*/  VIADD R20, R20, 0xffffffb0 ;  /* 0xffffffb014147836 */ /* 0x010fe40000000000 */
[----:B------:R-:W-:-:S03]  /*4d70*/  IMAD.WIDE R52, R19, 0x4, R52 ;  /* 0x0000000413347825 */ /* 0x000fc600078e0234 */
[----:B------:R-:W-:Y:S01]  /*4d80*/  ISETP.GE.U32.AND P1, PT, R20, 0x7fffff71, PT ;  /* 0x7fffff711400780c */ /* 0x000fe20003f26070 */
[----:B-----5:R-:W-:Y:S01]  /*4d90*/  VIADD R20, R62, 0xffffff94 ;  /* 0xffffff943e147836 */ /* 0x020fe20000000000 */
[----:B------:R-:W4:Y:S01]  /*4da0*/  LDC R63, c[0x0][0x230] ;  /* 0x00008c00ff3f7b82 */ /* 0x000f220000000800 */
[----:B-1----:R-:W-:Y:S02]  /*4db0*/  VIADD R26, R26, 0xffffffbb ;  /* 0xffffffbb1a1a7836 */ /* 0x002fe40000000000 */
[----:B------:R-:W-:Y:S01]  /*4dc0*/  IMAD.WIDE R102, R19, 0x4, R102 ;  /* 0x0000000413667825 */ /* 0x000fe200078e0266 */
[----:B------:R-:W-:Y:S02]  /*4dd0*/  ISETP.GE.U32.AND P3, PT, R20, 0x7fffff55, PT ;  /* 0x7fffff551400780c */ /* 0x000fe40003f66070 */
[----:B------:R-:W-:Y:S01]  /*4de0*/  ISETP.GE.U32.AND P6, PT, R26, 0x7fffff7c, PT ;  /* 0x7fffff7c1a00780c */ /* 0x000fe20003fc6070 */
[----:B------:R-:W-:Y:S01]  /*4df0*/  VIADD R26, R31, 0xffffffba ;  /* 0xffffffba1f1a7836 */ /* 0x000fe20000000000 */
[----:B------:R-:W1:Y:S01]  /*4e00*/  LDC R62, c[0x0][0x230] ;  /* 0x00008c00ff3e7b82 */ /* 0x000e620000000800 */
[----:B------:R-:W-:-:S02]  /*4e10*/  VIADD R20, R27, 0xffffff95 ;  /* 0xffffff951b147836 */ /* 0x000fc40000000000 */
[----:B------:R-:W-:Y:S01]  /*4e20*/  VIADD R27, R29, 0xffffffb9 ;  /* 0xffffffb91d1b7836 */ /* 0x000fe20000000000 */
[----:B------:R-:W-:Y:S01]  /*4e30*/  ISETP.GE.U32.AND P0, PT, R26, 0x7fffff7b, PT ;  /* 0x7fffff7b1a00780c */ /* 0x000fe20003f06070 */
[----:B------:R-:W-:Y:S01]  /*4e40*/  VIADD R26, R28, 0xffffff9b ;  /* 0xffffff9b1c1a7836 */ /* 0x000fe20000000000 */
[----:B------:R-:W-:Y:S01]  /*4e50*/  ISETP.GE.U32.AND P4, PT, R20, 0x7fffff56, PT ;  /* 0x7fffff561400780c */ /* 0x000fe20003f86070 */
[----:B------:R-:W-:Y:S01]  /*4e60*/  IMAD.WIDE R86, R19, 0x4, R86 ;  /* 0x0000000413567825 */ /* 0x000fe200078e0256 */
[----:B------:R-:W5:Y:S01]  /*4e70*/  LDC R64, c[0x0][0x230] ;  /* 0x00008c00ff407b82 */ /* 0x000f620000000800 */
[----:B------:R-:W-:Y:S02]  /*4e80*/  ISETP.GE.U32.AND P2, PT, R27, 0x7fffff7a, PT ;  /* 0x7fffff7a1b00780c */ /* 0x000fe40003f46070 */
[----:B------:R-:W-:Y:S01]  /*4e90*/  VIADD R20, R30, 0xffffffb8 ;  /* 0xffffffb81e147836 */ /* 0x000fe20000000000 */
[----:B------:R5:W-:Y:S01]  /*4ea0*/  LDGSTS.E [R223+0x8000], desc[UR16][R32.64], !P6 ;  /* 0x0800000020df7fae */ /* 0x000be2000f121850 */
[----:B------:R-:W-:Y:S01]  /*4eb0*/  ISETP.GE.U32.AND P5, PT, R26, 0x7fffff5c, PT ;  /* 0x7fffff5c1a00780c */ /* 0x000fe20003fa6070 */
[----:B------:R-:W-:-:S02]  /*4ec0*/  IMAD.WIDE R88, R19, 0x4, R88 ;  /* 0x0000000413587825 */ /* 0x000fc400078e0258 */
[----:B------:R-:W5:Y:S01]  /*4ed0*/  LDC R31, c[0x0][0x230] ;  /* 0x00008c00ff1f7b82 */ /* 0x000f620000000800 */
[----:B------:R-:W-:Y:S01]  /*4ee0*/  ISETP.GE.U32.AND P6, PT, R20, 0x7fffff79, PT ;  /* 0x7fffff791400780c */ /* 0x000fe20003fc6070 */
[----:B----4-:R-:W-:Y:S01]  /*4ef0*/  VIADD R26, R63, 0xffffff99 ;  /* 0xffffff993f1a7836 */ /* 0x010fe20000000000 */
[----:B------:R4:W-:Y:S01]  /*4f00*/  LDGSTS.E [R223+0x8004], desc[UR16][R34.64], !P0 ;  /* 0x0800400022df7fae */ /* 0x0009e2000c121850 */
[----:B------:R-:W-:-:S03]  /*4f10*/  IMAD.WIDE R90, R19, 0x4, R90 ;  /* 0x00000004135a7825 */ /* 0x000fc600078e025a */
[----:B------:R-:W-:Y:S01]  /*4f20*/  LDGSTS.E [R223+0x8008], desc[UR16][R36.64], !P2 ;  /* 0x0800800024df7fae */ /* 0x000fe2000d121850 */
[----:B------:R-:W4:Y:S01]  /*4f30*/  LDC R65, c[0x0][0x230] ;  /* 0x00008c00ff417b82 */ /* 0x000f220000000800 */
[----:B-1----:R-:W-:Y:S01]  /*4f40*/  VIADD R20, R62, 0xffffff9a ;  /* 0xffffff9a3e147836 */ /* 0x002fe20000000000 */
[----:B------:R-:W-:Y:S01]  /*4f50*/  ISETP.GE.U32.AND P0, PT, R26, 0x7fffff5a, PT ;  /* 0x7fffff5a1a00780c */ /* 0x000fe20003f06070 */
[----:B------:R-:W-:-:S03]  /*4f60*/  IMAD.WIDE R92, R19, 0x4, R92 ;  /* 0x00000004135c7825 */ /* 0x000fc600078e025c */
[----:B------:R-:W-:Y:S01]  /*4f70*/  ISETP.GE.U32.AND P2, PT, R20, 0x7fffff5b, PT ;  /* 0x7fffff5b1400780c */ /* 0x000fe20003f46070 */
[----:B------:R-:W-:Y:S01]  /*4f80*/  LDGSTS.E [R223+0x800c], desc[UR16][R38.64], !P6 ;  /* 0x0800c00026df7fae */ /* 0x000fe2000f121850 */
[----:B------:R-:W1:Y:S01]  /*4f90*/  LDC R29, c[0x0][0x230] ;  /* 0x00008c00ff1d7b82 */ /* 0x000e620000000800 */
[----:B-----5:R-:W-:Y:S02]  /*4fa0*/  VIADD R26, R64, 0xffffff98 ;  /* 0xffffff98401a7836 */ /* 0x020fe40000000000 */
[----:B------:R-:W-:Y:S01]  /*4fb0*/  LDGSTS.E [R223+0xc000], desc[UR16][R70.64], !P5 ;  /* 0x0c00000046df7fae */ /* 0x000fe2000e921850 */
[----:B------:R-:W-:Y:S02]  /*4fc0*/  IMAD.WIDE R54, R19, 0x4, R54 ;  /* 0x0000000413367825 */ /* 0x000fe400078e0236 */
[----:B------:R-:W-:Y:S02]  /*4fd0*/  ISETP.GE.U32.AND P6, PT, R26, 0x7fffff59, PT ;  /* 0x7fffff591a00780c */ /* 0x000fe40003fc6070 */
[----:B------:R-:W5:Y:S01]  /*4fe0*/  LDC R27, c[0x0][0x230] ;  /* 0x00008c00ff1b7b82 */ /* 0x000f620000000800 */
[----:B------:R-:W-:-:S02]  /*4ff0*/  VIADD R20, R31, 0xffffffb7 ;  /* 0xffffffb71f147836 */ /* 0x000fc40000000000 */
[----:B------:R-:W-:Y:S01]  /*5000*/  LDGSTS.E [R223+0xc004], desc[UR16][R72.64], !P2 ;  /* 0x0c00400048df7fae */ /* 0x000fe2000d121850 */
[----:B------:R-:W-:Y:S02]  /*5010*/  IMAD.WIDE R56, R19, 0x4, R56 ;  /* 0x0000000413387825 */ /* 0x000fe400078e0238 */
[----:B------:R-:W-:Y:S01]  /*5020*/  ISETP.GE.U32.AND P5, PT, R20, 0x7fffff78, PT ;  /* 0x7fffff781400780c */ /* 0x000fe20003fa6070 */
[----:B------:R-:W-:Y:S01]  /*5030*/  LDGSTS.E [R223+0xc008], desc[UR16][R74.64], !P0 ;  /* 0x0c0080004adf7fae */ /* 0x000fe2000c121850 */
[----:B------:R-:W2:Y:S01]  /*5040*/  LDC R30, c[0x0][0x230] ;  /* 0x00008c00ff1e7b82 */ /* 0x000ea20000000800 */
[----:B----4-:R-:W-:Y:S02]  /*5050*/  VIADD R20, R65, 0xffffff96 ;  /* 0xffffff9641147836 */ /* 0x010fe40000000000 */
[----:B------:R-:W-:Y:S01]  /*5060*/  LDGSTS.E [R223+0xc00c], desc[UR16][R76.64], !P6 ;  /* 0x0c00c0004cdf7fae */ /* 0x000fe2000f121850 */
[----:B------:R-:W-:Y:S02]  /*5070*/  IMAD.WIDE R58, R19, 0x4, R58 ;  /* 0x00000004133a7825 */ /* 0x000fe400078e023a */
[----:B------:R-:W-:-:S02]  /*5080*/  ISETP.GE.U32.AND P0, PT, R20, 0x7fffff57, PT ;  /* 0x7fffff571400780c */ /* 0x000fc40003f06070 */
[----:B------:R-:W4:Y:S01]  /*5090*/  LDC R28, c[0x0][0x230] ;  /* 0x00008c00ff1c7b82 */ /* 0x000f220000000800 */
[----:B-1----:R-:W-:Y:S02]  /*50a0*/  VIADD R26, R29, 0xffffffb6 ;  /* 0xffffffb61d1a7836 */ /* 0x002fe40000000000 */
[----:B------:R1:W-:Y:S01]  /*50b0*/  LDGSTS.E [R222+0x8000], desc[UR16][R40.64], !P5 ;  /* 0x0800000028de7fae */ /* 0x0003e2000e921850 */
[----:B------:R-:W-:Y:S02]  /*50c0*/  IMAD.WIDE R60, R19, 0x4, R60 ;  /* 0x00000004133c7825 */ /* 0x000fe400078e023c */
[----:B------:R-:W-:Y:S02]  /*50d0*/  ISETP.GE.U32.AND P2, PT, R26, 0x7fffff77, PT ;  /* 0x7fffff771a00780c */ /* 0x000fe40003f46070 */
[----:B------:R-:W3:Y:S01]  /*50e0*/  LDC R33, c[0x0][0x230] ;  /* 0x00008c00ff217b82 */ /* 0x000ee20000000800 */
[----:B-----5:R-:W-:Y:S02]  /*50f0*/  VIADD R20, R27, 0xffffffb5 ;  /* 0xffffffb51b147836 */ /* 0x020fe40000000000 */
[----:B------:R-:W-:-:S03]  /*5100*/  IMAD.WIDE R94, R19, 0x4, R94 ;  /* 0x00000004135e7825 */ /* 0x000fc600078e025e */
[----:B------:R-:W-:Y:S01]  /*5110*/  ISETP.GE.U32.AND P6, PT, R20, 0x7fffff76, PT ;  /* 0x7fffff761400780c */ /* 0x000fe20003fc6070 */
[C---:B------:R-:W-:Y:S01]  /*5120*/  IMAD.WIDE R96, R19.reuse, 0x4, R96 ;  /* 0x0000000413607825 */ /* 0x040fe200078e0260 */
[----:B------:R-:W5:Y:S03]  /*5130*/  LDC R32, c[0x0][0x230] ;  /* 0x00008c00ff207b82 */ /* 0x000f660000000800 */
[----:B--2---:R-:W-:Y:S01]  /*5140*/  VIADD R26, R30, 0xffffffb4 ;  /* 0xffffffb41e1a7836 */ /* 0x004fe20000000000 */
[----:B------:R2:W-:Y:S01]  /*5150*/  LDGSTS.E [R222+0x8004], desc[UR16][R42.64], !P2 ;  /* 0x080040002ade7fae */ /* 0x0005e2000d121850 */
[----:B------:R-:W-:-:S03]  /*5160*/  IMAD.WIDE R98, R19, 0x4, R98 ;  /* 0x0000000413627825 */ /* 0x000fc600078e0262 */
[----:B------:R-:W5:Y:S01]  /*5170*/  LDC R29, c[0x0][0x230] ;  /* 0x00008c00ff1d7b82 */ /* 0x000f620000000800 */
[----:B------:R-:W-:Y:S01]  /*5180*/  ISETP.GE.U32.AND P5, PT, R26, 0x7fffff75, PT ;  /* 0x7fffff751a00780c */ /* 0x000fe20003fa6070 */
[----:B----4-:R-:W-:Y:S01]  /*5190*/  VIADD R20, R28, 0xffffff97 ;  /* 0xffffff971c147836 */ /* 0x010fe20000000000 */
[----:B------:R-:W-:Y:S01]  /*51a0*/  LDGSTS.E [R222+0x8008], desc[UR16][R44.64], !P6 ;  /* 0x080080002cde7fae */ /* 0x000fe2000f121850 */
[C---:B------:R-:W-:Y:S02]  /*51b0*/  IMAD R35, R234.reuse, 0x54, RZ ;  /* 0x00000054ea237824 */ /* 0x040fe400078e02ff */
[----:B-1----:R-:W-:Y:S01]  /*51c0*/  IMAD R41, R234, 0x58, RZ ;  /* 0x00000058ea297824 */ /* 0x002fe200078e02ff */
[----:B------:R-:W-:Y:S01]  /*51d0*/  ISETP.GE.U32.AND P2, PT, R20, 0x7fffff58, PT ;  /* 0x7fffff581400780c */ /* 0x000fe20003f46070 */
[----:B------:R-:W1:Y:S01]  /*51e0*/  LDC R27, c[0x0][0x230] ;  /* 0x00008c00ff1b7b82 */ /* 0x000e620000000800 */
[----:B---3--:R-:W-:Y:S02]  /*51f0*/  VIADD R20, R33, 0xffffffb1 ;  /* 0xffffffb121147836 */ /* 0x008fe40000000000 */
[----:B--2---:R-:W-:-:S02]  /*5200*/  IMAD R43, R234, 0x5c, RZ ;  /* 0x0000005cea2b7824 */ /* 0x004fc400078e02ff */
[----:B------:R-:W-:Y:S01]  /*5210*/  IMAD R37, R234, 0x60, RZ ;  /* 0x00000060ea257824 */ /* 0x000fe200078e02ff */
[----:B------:R-:W-:Y:S01]  /*5220*/  LDGSTS.E [R222+0x800c], desc[UR16][R46.64], !P5 ;  /* 0x0800c0002ede7fae */ /* 0x000fe2000e921850 */
[----:B------:R-:W-:Y:S01]  /*5230*/  ISETP.GE.U32.AND P5, PT, R20, 0x7fffff72, PT ;  /* 0x7fffff721400780c */ /* 0x000fe20003fa6070 */
[----:B------:R-:W2:Y:S01]  /*5240*/  LDC R28, c[0x0][0x230] ;  /* 0x00008c00ff1c7b82 */ /* 0x000ea20000000800 */
[----:B-----5:R-:W-:Y:S02]  /*5250*/  VIADD R26, R32, 0xffffffb3 ;  /* 0xffffffb3201a7836 */ /* 0x020fe40000000000 */
[C---:B------:R-:W-:Y:S01]  /*5260*/  IMAD.WIDE R100, R19.reuse, 0x4, R100 ;  /* 0x0000000413647825 */ /* 0x040fe200078e0264 */
[----:B------:R-:W-:Y:S02]  /*5270*/  LDGSTS.E [R222+0xc000], desc[UR16][R78.64], !P2 ;  /* 0x0c0000004ede7fae */ /* 0x000fe4000d121850 */
[----:B------:R-:W-:Y:S01]  /*5280*/  ISETP.GE.U32.AND P6, PT, R26, 0x7fffff74, PT ;  /* 0x7fffff741a00780c */ /* 0x000fe20003fc6070 */
[----:B------:R-:W-:Y:S01]  /*5290*/  IMAD.WIDE R104, R19, 0x4, R104 ;  /* 0x0000000413687825 */ /* 0x000fe200078e0268 */
[----:B------:R-:W3:Y:S01]  /*52a0*/  LDC R31, c[0x0][0x230] ;  /* 0x00008c00ff1f7b82 */ /* 0x000ee20000000800 */
[----:B------:R-:W-:Y:S02]  /*52b0*/  LDGSTS.E [R222+0xc004], desc[UR16][R80.64], !P0 ;  /* 0x0c00400050de7fae */ /* 0x000fe4000c121850 */
[----:B------:R-:W-:-:S02]  /*52c0*/  VIADD R20, R29, 0xffffffb2 ;  /* 0xffffffb21d147836 */ /* 0x000fc40000000000 */
[----:B------:R-:W-:Y:S01]  /*52d0*/  LDGSTS.E [R222+0xc008], desc[UR16][R82.64], !P4 ;  /* 0x0c00800052de7fae */ /* 0x000fe2000e121850 */
[----:B------:R-:W-:Y:S02]  /*52e0*/  IMAD.WIDE R106, R19, 0x4, R106 ;  /* 0x00000004136a7825 */ /* 0x000fe400078e026a */
[----:B------:R-:W4:Y:S01]  /*52f0*/  LDC R30, c[0x0][0x230] ;  /* 0x00008c00ff1e7b82 */ /* 0x000f220000000800 */
[----:B------:R-:W-:Y:S01]  /*5300*/  ISETP.GE.U32.AND P2, PT, R20, 0x7fffff73, PT ;  /* 0x7fffff731400780c */ /* 0x000fe20003f46070 */
[----:B-1----:R-:W-:Y:S01]  /*5310*/  VIADD R26, R27, 0xffffff93 ;  /* 0xffffff931b1a7836 */ /* 0x002fe20000000000 */
[----:B------:R-:W-:Y:S04]  /*5320*/  LDGSTS.E [R222+0xc00c], desc[UR16][R84.64], !P3 ;  /* 0x0c00c00054de7fae */ /* 0x000fe8000d921850 */
[----:B------:R-:W-:Y:S01]  /*5330*/  LDGSTS.E [R221+0x8000], desc[UR16][R48.64], !P6 ;  /* 0x0800000030dd7fae */ /* 0x000fe2000f121850 */
[----:B------:R-:W1:Y:S01]  /*5340*/  LDC R29, c[0x0][0x230] ;  /* 0x00008c00ff1d7b82 */ /* 0x000e620000000800 */
[----:B--2---:R-:W-:Y:S01]  /*5350*/  VIADD R20, R28, 0xffffff92 ;  /* 0xffffff921c147836 */ /* 0x004fe20000000000 */
[----:B------:R-:W-:-:S04]  /*5360*/  ISETP.GE.U32.AND P6, PT, R26, 0x7fffff54, PT ;  /* 0x7fffff541a00780c */ /* 0x000fc80003fc6070 */
[----:B------:R-:W-:Y:S01]  /*5370*/  ISETP.GE.U32.AND P4, PT, R20, 0x7fffff53, PT ;  /* 0x7fffff531400780c */ /* 0x000fe20003f86070 */
[----:B------:R-:W-:Y:S01]  /*5380*/  LDGSTS.E [R221+0x8004], desc[UR16][R50.64], !P2 ;  /* 0x0800400032dd7fae */ /* 0x000fe2000d121850 */
[----:B------:R-:W2:Y:S01]  /*5390*/  LDC R26, c[0x0][0x230] ;  /* 0x00008c00ff1a7b82 */ /* 0x000ea20000000800 */
[----:B---3--:R-:W-:Y:S02]  /*53a0*/  VIADD R20, R31, 0xffffff90 ;  /* 0xffffff901f147836 */ /* 0x008fe40000000000 */
[----:B------:R-:W-:Y:S03]  /*53b0*/  LDGSTS.E [R221+0x8008], desc[UR16][R52.64], !P5 ;  /* 0x0800800034dd7fae */ /* 0x000fe6000e921850 */
[----:B------:R-:W-:Y:S01]  /*53c0*/  ISETP.GE.U32.AND P0, PT, R20, 0x7fffff51, PT ;  /* 0x7fffff511400780c */ /* 0x000fe20003f06070 */
[----:B------:R-:W-:Y:S01]  /*53d0*/  LDGSTS.E [R221+0x800c], desc[UR16][R102.64], !P1 ;  /* 0x0800c00066dd7fae */ /* 0x000fe2000c921850 */
[----:B------:R-:W3:Y:S01]  /*53e0*/  LDC R28, c[0x0][0x230] ;  /* 0x00008c00ff1c7b82 */ /* 0x000ee20000000800 */
[----:B----4-:R-:W-:-:S02]  /*53f0*/  VIADD R27, R30, 0xffffff91 ;  /* 0xffffff911e1b7836 */ /* 0x010fc40000000000 */
[----:B------:R-:W-:Y:S03]  /*5400*/  LDGSTS.E [R221+0xc000], desc[UR16][R86.64], !P6 ;  /* 0x0c00000056dd7fae */ /* 0x000fe6000f121850 */
[----:B------:R-:W-:Y:S01]  /*5410*/  ISETP.GE.U32.AND P3, PT, R27, 0x7fffff52, PT ;  /* 0x7fffff521b00780c */ /* 0x000fe20003f66070 */
[----:B------:R-:W-:Y:S01]  /*5420*/  LDGSTS.E [R221+0xc004], desc[UR16][R88.64], !P4 ;  /* 0x0c00400058dd7fae */ /* 0x000fe2000e121850 */
[----:B------:R-:W4:Y:S01]  /*5430*/  LDC R33, c[0x0][0x230] ;  /* 0x00008c00ff217b82 */ /* 0x000f220000000800 */
[----:B-1----:R-:W-:-:S07]  /*5440*/  VIADD R20, R29, 0xffffffaf ;  /* 0xffffffaf1d147836 */ /* 0x002fce0000000000 */
[----:B------:R-:W1:Y:S01]  /*5450*/  LDC R31, c[0x0][0x230] ;  /* 0x00008c00ff1f7b82 */ /* 0x000e620000000800 */
[----:B--2---:R-:W-:Y:S02]  /*5460*/  VIADD R26, R26, 0xffffffae ;  /* 0xffffffae1a1a7836 */ /* 0x004fe40000000000 */
[----:B------:R-:W-:Y:S03]  /*5470*/  LDGSTS.E [R221+0xc008], desc[UR16][R90.64], !P3 ;  /* 0x0c0080005add7fae */ /* 0x000fe6000d921850 */
[----:B------:R-:W-:Y:S01]  /*5480*/  ISETP.GE.U32.AND P5, PT, R26, 0x7fffff6f, PT ;  /* 0x7fffff6f1a00780c */ /* 0x000fe20003fa6070 */
[----:B------:R-:W-:Y:S01]  /*5490*/  LDGSTS.E [R221+0xc00c], desc[UR16][R92.64], !P0 ;  /* 0x0c00c0005cdd7fae */ /* 0x000fe2000c121850 */
[----:B------:R-:W2:Y:S01]  /*54a0*/  LDC R32, c[0x0][0x230] ;  /* 0x00008c00ff207b82 */ /* 0x000ea20000000800 */
[----:B------:R-:W-:Y:S01]  /*54b0*/  ISETP.GE.U32.AND P0, PT, R20, 0x7fffff70, PT ;  /* 0x7fffff701400780c */ /* 0x000fe20003f06070 */
[----:B---3--:R-:W-:-:S05]  /*54c0*/  VIADD R28, R28, 0xffffffad ;  /* 0xffffffad1c1c7836 */ /* 0x008fca0000000000 */
[----:B------:R-:W-:Y:S01]  /*54d0*/  ISETP.GE.U32.AND P4, PT, R28, 0x7fffff6e, PT ;  /* 0x7fffff6e1c00780c */ /* 0x000fe20003f86070 */
[----:B------:R-:W3:Y:S01]  /*54e0*/  LDC R29, c[0x0][0x230] ;  /* 0x00008c00ff1d7b82 */ /* 0x000ee20000000800 */
[----:B----4-:R-:W-:-:S05]  /*54f0*/  VIADD R20, R33, 0xffffffac ;  /* 0xffffffac21147836 */ /* 0x010fca0000000000 */
[----:B------:R-:W-:Y:S01]  /*5500*/  ISETP.GE.U32.AND P3, PT, R20, 0x7fffff6d, PT ;  /* 0x7fffff6d1400780c */ /* 0x000fe20003f66070 */
[----:B------:R-:W-:Y:S01]  /*5510*/  LDGSTS.E [R220+0x8000], desc[UR16][R54.64], !P0 ;  /* 0x0800000036dc7fae */ /* 0x000fe2000c121850 */
[----:B------:R-:W4:Y:S01]  /*5520*/  LDC R30, c[0x0][0x230] ;  /* 0x00008c00ff1e7b82 */ /* 0x000f220000000800 */
[----:B-1----:R-:W-:Y:S02]  /*5530*/  VIADD R26, R31, 0xffffff8f ;  /* 0xffffff8f1f1a7836 */ /* 0x002fe40000000000 */
[----:B------:R-:W-:Y:S01]  /*5540*/  LDGSTS.E [R220+0x8004], desc[UR16][R56.64], !P5 ;  /* 0x0800400038dc7fae */ /* 0x000fe2000e921850 */
[----:B------:R-:W-:Y:S02]  /*5550*/  IMAD R31, R234, 0x64, RZ ;  /* 0x00000064ea1f7824 */ /* 0x000fe400078e02ff */
[----:B------:R-:W-:Y:S01]  /*5560*/  ISETP.GE.U32.AND P2, PT, R26, 0x7fffff50, PT ;  /* 0x7fffff501a00780c */ /* 0x000fe20003f46070 */
[----:B------:R-:W-:Y:S01]  /*5570*/  LDGSTS.E [R220+0x8008], desc[UR16][R58.64], !P4 ;  /* 0x080080003adc7fae */ /* 0x000fe2000e121850 */
[----:B------:R-:W1:Y:S01]  /*5580*/  LDC R27, c[0x0][0x230] ;  /* 0x00008c00ff1b7b82 */ /* 0x000e620000000800 */
[----:B--2---:R-:W-:-:S02]  /*5590*/  VIADD R20, R32, 0xffffff8e ;  /* 0xffffff8e20147836 */ /* 0x004fc40000000000 */
[----:B------:R-:W-:Y:S03]  /*55a0*/  LDGSTS.E [R220+0x800c], desc[UR16][R60.64], !P3 ;  /* 0x0800c0003cdc7fae */ /* 0x000fe6000d921850 */
[----:B------:R-:W-:Y:S01]  /*55b0*/  ISETP.GE.U32.AND P1, PT, R20, 0x7fffff4f, PT ;  /* 0x7fffff4f1400780c */ /* 0x000fe20003f26070 */
[----:B---3--:R-:W-:Y:S01]  /*55c0*/  VIADD R29, R29, 0xffffff8c ;  /* 0xffffff8c1d1d7836 */ /* 0x008fe20000000000 */
[----:B------:R-:W2:Y:S03]  /*55d0*/  LDC R38, c[0x0][0x230] ;  /* 0x00008c00ff267b82 */ /* 0x000ea60000000800 */
[----:B------:R-:W-:Y:S01]  /*55e0*/  LDGSTS.E [R220+0xc000], desc[UR16][R94.64], !P2 ;  /* 0x0c0000005edc7fae */ /* 0x000fe2000d121850 */
[----:B------:R-:W-:Y:S01]  /*55f0*/  ISETP.GE.U32.AND P6, PT, R29, 0x7fffff4d, PT ;  /* 0x7fffff4d1d00780c */ /* 0x000fe20003fc6070 */
[----:B----4-:R-:W-:-:S03]  /*5600*/  VIADD R26, R30, 0xffffff8d ;  /* 0xffffff8d1e1a7836 */ /* 0x010fc60000000000 */
[----:B------:R-:W3:Y:S01]  /*5610*/  LDC R36, c[0x0][0x230] ;  /* 0x00008c00ff247b82 */ /* 0x000ee20000000800 */
[-C--:B------:R-:W-:Y:S02]  /*5620*/  IADD3 R30, P2, R41, R22.reuse, RZ ;  /* 0x00000016291e7210 */ /* 0x080fe40007f5e0ff */
[----:B------:R-:W-:Y:S01]  /*5630*/  LDGSTS.E [R220+0xc004], desc[UR16][R96.64], !P1 ;  /* 0x0c00400060dc7fae */ /* 0x000fe2000c921850 */
[----:B------:R-:W-:Y:S02]  /*5640*/  IADD3 R32, P1, R43, R22, RZ ;  /* 0x000000162b207210 */ /* 0x000fe40007f3e0ff */
[----:B------:R-:W-:Y:S01]  /*5650*/  ISETP.GE.U32.AND P0, PT, R26, 0x7fffff4e, PT ;  /* 0x7fffff4e1a00780c */ /* 0x000fe20003f06070 */
[----:B-1----:R-:W-:Y:S01]  /*5660*/  VIADD R27, R27, 0xffffffab ;  /* 0xffffffab1b1b7836 */ /* 0x002fe20000000000 */
[----:B------:R-:W1:Y:S04]  /*5670*/  LDC R29, c[0x0][0x230] ;  /* 0x00008c00ff1d7b82 */ /* 0x000e680000000800 */
[----:B------:R-:W-:Y:S01]  /*5680*/  ISETP.GE.U32.AND P3, PT, R27, 0x7fffff6c, PT ;  /* 0x7fffff6c1b00780c */ /* 0x000fe20003f66070 */
[----:B------:R-:W-:-:S03]  /*5690*/  IMAD R27, R234, 0x50, RZ ;  /* 0x00000050ea1b7824 */ /* 0x000fc600078e02ff */
[----:B------:R-:W4:Y:S01]  /*56a0*/  LDC R33, c[0x0][0x230] ;  /* 0x00008c00ff217b82 */ /* 0x000f220000000800 */
[----:B--2---:R-:W-:Y:S02]  /*56b0*/  VIADD R38, R38, 0xffffffaa ;  /* 0xffffffaa26267836 */ /* 0x004fe40000000000 */
[----:B------:R-:W-:Y:S01]  /*56c0*/  LDGSTS.E [R220+0xc008], desc[UR16][R98.64], !P0 ;  /* 0x0c00800062dc7fae */ /* 0x000fe2000c121850 */
[----:B------:R-:W-:-:S03]  /*56d0*/  IADD3 R26, P0, R27, R22, RZ ;  /* 0x000000161b1a7210 */ /* 0x000fc60007f1e0ff */
[----:B------:R-:W-:Y:S01]  /*56e0*/  LDGSTS.E [R220+0xc00c], desc[UR16][R100.64], !P6 ;  /* 0x0c00c00064dc7fae */ /* 0x000fe2000f121850 */
[-C--:B------:R-:W-:Y:S01]  /*56f0*/  LEA.HI.X.SX32 R27, R5, R23.reuse, 0x2, P0 ;  /* 0x00000017051b7211 */ /* 0x080fe200000f16ff */
[----:B---3--:R-:W-:Y:S01]  /*5700*/  VIADD R36, R36, 0xffffffa9 ;  /* 0xffffffa924247836 */ /* 0x008fe20000000000 */
[-C--:B------:R-:W-:Y:S01]  /*5710*/  IADD3 R28, P0, R35, R22.reuse, RZ ;  /* 0x00000016231c7210 */ /* 0x080fe20007f1e0ff */
[----:B------:R-:W2:Y:S01]  /*5720*/  LDC R20, c[0x0][0x230] ;  /* 0x00008c00ff147b82 */ /* 0x000ea20000000800 */
[----:B------:R-:W-:Y:S01]  /*5730*/  ISETP.GE.U32.AND P6, PT, R38, 0x7fffff6b, PT ;  /* 0x7fffff6b2600780c */ /* 0x000fe20003fc6070 */
[----:B------:R-:W-:Y:S01]  /*5740*/  IMAD.WIDE R34, R19, 0x4, R26 ;  /* 0x0000000413227825 */ /* 0x000fe200078e021a */
[-C--:B------:R-:W-:Y:S02]  /*5750*/  IADD3 R26, P4, R37, R22.reuse, RZ ;  /* 0x00000016251a7210 */ /* 0x080fe40007f9e0ff */
[----:B------:R-:W-:Y:S01]  /*5760*/  IADD3 R22, P5, R31, R22, RZ ;  /* 0x000000161f167210 */ /* 0x000fe20007fbe0ff */
[----:B-1----:R-:W-:Y:S01]  /*5770*/  VIADD R27, R29, 0xffffffa8 ;  /* 0xffffffa81d1b7836 */ /* 0x002fe20000000000 */
[-C--:B------:R-:W-:Y:S01]  /*5780*/  LEA.HI.X.SX32 R29, R14, R23.reuse, 0x2, P0 ;  /* 0x000000170e1d7211 */ /* 0x080fe200000f16ff */
[----:B------:R1:W-:Y:S01]  /*5790*/  LDGSTS.E [R218+0x8000], desc[UR16][R34.64], !P3 ;  /* 0x0800000022da7fae */ /* 0x0003e2000d921850 */
[----:B------:R-:W-:Y:S01]  /*57a0*/  ISETP.GE.U32.AND P0, PT, R36, 0x7fffff6a, PT ;  /* 0x7fffff6a2400780c */ /* 0x000fe20003f06070 */
[----:B------:R-:W3:Y:S01]  /*57b0*/  LDC R39, c[0x0][0x230] ;  /* 0x00008c00ff277b82 */ /* 0x000ee20000000800 */
[----:B------:R-:W-:Y:S01]  /*57c0*/  LEA.HI.X.SX32 R31, R15, R23, 0x2, P2 ;  /* 0x000000170f1f7211 */ /* 0x000fe200010f16ff */
[----:B------:R-:W-:Y:S01]  /*57d0*/  IMAD.WIDE R28, R19, 0x4, R28 ;  /* 0x00000004131c7825 */ /* 0x000fe200078e021c */
[----:B------:R-:W-:-:S03]  /*57e0*/  ISETP.GE.U32.AND P2, PT, R27, 0x7fffff69, PT ;  /* 0x7fffff691b00780c */ /* 0x000fc60003f46070 */
[----:B----4-:R-:W-:Y:S01]  /*57f0*/  VIADD R27, R33, 0xffffff8a ;  /* 0xffffff8a211b7836 */ /* 0x010fe20000000000 */
[----:B------:R-:W-:Y:S01]  /*5800*/  LEA.HI.X.SX32 R33, R16, R23, 0x2, P1 ;  /* 0x0000001710217211 */ /* 0x000fe200008f16ff */
[----:B------:R-:W-:Y:S01]  /*5810*/  IMAD.WIDE R30, R19, 0x4, R30 ;  /* 0x00000004131e7825 */ /* 0x000fe200078e021e */
[----:B------:R4:W-:Y:S01]  /*5820*/  LDGSTS.E [R218+0x8004], desc[UR16][R28.64], !P6 ;  /* 0x080040001cda7fae */ /* 0x0009e2000f121850 */
[----:B------:R-:W5:Y:S01]  /*5830*/  LDC R36, c[0x0][0x230] ;  /* 0x00008c00ff247b82 */ /* 0x000f620000000800 */
[----:B------:R-:W-:Y:S01]  /*5840*/  ISETP.GE.U32.AND P3, PT, R27, 0x7fffff4b, PT ;  /* 0x7fffff4b1b00780c */ /* 0x000fe20003f66070 */
[----:B------:R-:W-:Y:S01]  /*5850*/  IMAD.WIDE R32, R19, 0x4, R32 ;  /* 0x0000000413207825 */ /* 0x000fe200078e0220 */
[----:B------:R5:W-:Y:S01]  /*5860*/  LDGSTS.E [R218+0x8008], desc[UR16][R30.64], !P0 ;  /* 0x080080001eda7fae */ /* 0x000be2000c121850 */
[----:B------:R-:W-:Y:S02]  /*5870*/  ISETP.GE.AND P0, PT, R228, R156, PT ;  /* 0x0000009ce400720c */ /* 0x000fe40003f06270 */
[----:B--2---:R-:W-:Y:S01]  /*5880*/  VIADD R20, R20, 0xffffff8b ;  /* 0xffffff8b14147836 */ /* 0x004fe20000000000 */
[----:B------:R2:W-:Y:S01]  /*5890*/  LDGSTS.E [R218+0x800c], desc[UR16][R32.64], !P2 ;  /* 0x0800c00020da7fae */ /* 0x0005e2000d121850 */
[----:B------:R-:W-:Y:S01]  /*58a0*/  ISETP.GE.AND P2, PT, R229, R0, PT ;  /* 0x00000000e500720c */ /* 0x000fe20003f46270 */
[----:B------:R-:W4:Y:S02]  /*58b0*/  LDC R27, c[0x0][0x230] ;  /* 0x00008c00ff1b7b82 */ /* 0x000f240000000800 */
[----:B------:R-:W2:Y:S01]  /*58c0*/  LDL.LU R0, [R1+0xcc] ;  /* 0x0000cc0001007983 */ /* 0x000ea20000300800 */
[----:B------:R-:W-:Y:S01]  /*58d0*/  ISETP.GE.U32.AND P1, PT, R20, 0x7fffff4c, PT ;  /* 0x7fffff4c1400780c */ /* 0x000fe20003f26070 */
[----:B---3--:R-:W-:-:S04]  /*58e0*/  VIADD R39, R39, 0xffffff89 ;  /* 0xffffff8927277836 */ /* 0x008fc80000000000 */
[----:B-1----:R-:W1:Y:S01]  /*58f0*/  LDC R35, c[0x0][0x230] ;  /* 0x00008c00ff237b82 */ /* 0x002e620000000800 */
[----:B------:R-:W-:-:S07]  /*5900*/  ISETP.GE.U32.AND P6, PT, R39, 0x7fffff4a, PT ;  /* 0x7fffff4a2700780c */ /* 0x000fce0003fc6070 */
[----:B------:R-:W3:Y:S08]  /*5910*/  LDC R20, c[0x0][0x230] ;  /* 0x00008c00ff147b82 */ /* 0x000ef00000000800 */
[----:B------:R-:W2:Y:S01]  /*5920*/  LDC R34, c[0x0][0x230] ;  /* 0x00008c00ff227b82 */ /* 0x000ea20000000800 */
[----:B----4-:R-:W-:Y:S01]  /*5930*/  VIADD R28, R27, 0xffffffa6 ;  /* 0xffffffa61b1c7836 */ /* 0x010fe20000000000 */
[----:B------:R-:W-:Y:S01]  /*5940*/  LEA.HI.X.SX32 R27, R6, R23, 0x2, P4 ;  /* 0x00000017061b7211 */ /* 0x000fe200020f16ff */
[----:B-----5:R-:W-:Y:S01]  /*5950*/  VIADD R36, R36, 0xffffff88 ;  /* 0xffffff8824247836 */ /* 0x020fe20000000000 */
[----:B------:R-:W-:Y:S02]  /*5960*/  LDGSTS.E [R218+0xc000], desc[UR16][R104.64], !P1 ;  /* 0x0c00000068da7fae */ /* 0x000fe4000c921850 */
[----:B------:R-:W-:-:S02]  /*5970*/  ISETP.GE.U32.AND P4, PT, R28, 0x7fffff67, PT ;  /* 0x7fffff671c00780c */ /* 0x000fc40003f86070 */
[----:B------:R-:W4:Y:S01]  /*5980*/  LDC R28, c[0x0][0x230] ;  /* 0x00008c00ff1c7b82 */ /* 0x000f220000000800 */
[----:B------:R-:W-:Y:S01]  /*5990*/  IMAD.WIDE R108, R19, 0x4, R108 ;  /* 0x00000004136c7825 */ /* 0x000fe200078e026c */
[----:B------:R-:W-:Y:S06]  /*59a0*/  LDGSTS.E [R218+0xc004], desc[UR16][R106.64], !P3 ;  /* 0x0c0040006ada7fae */ /* 0x000fec000d921850 */
[----:B------:R-:W5:Y:S01]  /*59b0*/  LDC R29, c[0x0][0x230] ;  /* 0x00008c00ff1d7b82 */ /* 0x000f620000000800 */
[----:B-1----:R-:W-:Y:S02]  /*59c0*/  VIADD R35, R35, 0xffffffa7 ;  /* 0xffffffa723237836 */ /* 0x002fe40000000000 */
[----:B---3--:R-:W-:-:S05]  /*59d0*/  VIADD R20, R20, 0xffffffa4 ;  /* 0xffffffa414147836 */ /* 0x008fca0000000000 */
[----:B------:R-:W1:Y:S01]  /*59e0*/  LDC R30, c[0x0][0x230] ;  /* 0x00008c00ff1e7b82 */ /* 0x000e620000000800 */
[----:B------:R-:W-:Y:S01]  /*59f0*/  ISETP.GE.U32.AND P1, PT, R36, 0x7fffff49, PT ;  /* 0x7fffff492400780c */ /* 0x000fe20003f26070 */
[----:B------:R-:W-:Y:S01]  /*5a00*/  LDGSTS.E [R218+0xc008], desc[UR16][R108.64], !P6 ;  /* 0x0c0080006cda7fae */ /* 0x000fe2000f121850 */
[----:B------:R-:W-:-:S05]  /*5a10*/  ISETP.GE.U32.AND P3, PT, R35, 0x7fffff68, PT ;  /* 0x7fffff682300780c */ /* 0x000fca0003f66070 */
[----:B--2---:R-:W2:Y:S01]  /*5a20*/  LDC R32, c[0x0][0x230] ;  /* 0x00008c00ff207b82 */ /* 0x004ea20000000800 */
[----:B------:R-:W-:Y:S01]  /*5a30*/  ISETP.GE.U32.AND P6, PT, R20, 0x7fffff65, PT ;  /* 0x7fffff651400780c */ /* 0x000fe20003fc6070 */
[----:B------:R-:W-:Y:S01]  /*5a40*/  VIADD R34, R34, 0xffffffa5 ;  /* 0xffffffa522227836 */ /* 0x000fe20000000000 */
[----:B------:R-:W-:-:S05]  /*5a50*/  SEL R20, RZ, 0x4, P2 ;  /* 0x00000004ff147807 */ /* 0x000fca0001000000 */
[----:B------:R-:W3:Y:S01]  /*5a60*/  LDC R31, c[0x0][0x230] ;  /* 0x00008c00ff1f7b82 */ /* 0x000ee20000000800 */
[----:B------:R-:W-:Y:S01]  /*5a70*/  ISETP.GT.AND P2, PT, R227, 0x7f, PT ;  /* 0x0000007fe300780c */ /* 0x000fe20003f44270 */
[----:B------:R-:W-:Y:S01]  /*5a80*/  IMAD.WIDE R110, R19, 0x4, R110 ;  /* 0x00000004136e7825 */ /* 0x000fe200078e026e */
[----:B------:R-:W-:-:S05]  /*5a90*/  LEA.HI.X.SX32 R23, R17, R23, 0x2, P5 ;  /* 0x0000001711177211 */ /* 0x000fca00028f16ff */
[----:B------:R-:W3:Y:S01]  /*5aa0*/  LDC R33, c[0x0][0x230] ;  /* 0x00008c00ff217b82 */ /* 0x000ee20000000800 */
[----:B------:R-:W-:Y:S01]  /*5ab0*/  ISETP.GE.U32.AND P5, PT, R34, 0x7fffff66, PT ;  /* 0x7fffff662200780c */ /* 0x000fe20003fa6070 */
[C---:B------:R-:W-:Y:S01]  /*5ac0*/  IMAD.WIDE R26, R19.reuse, 0x4, R26 ;  /* 0x00000004131a7825 */ /* 0x040fe200078e021a */
[----:B------:R-:W-:Y:S01]  /*5ad0*/  SEL R20, R20, RZ, P2 ;  /* 0x000000ff14147207 */ /* 0x000fe20001000000 */
[----:B------:R-:W-:Y:S04]  /*5ae0*/  LDGSTS.E [R218+0xc00c], desc[UR16][R110.64], !P1 ;  /* 0x0c00c0006eda7fae */ /* 0x000fe8000c921850 */
[----:B------:R-:W3:Y:S01]  /*5af0*/  LDC R34, c[0x0][0x230] ;  /* 0x00008c00ff227b82 */ /* 0x000ee20000000800 */
[----:B------:R-:W-:Y:S01]  /*5b00*/  ISETP.NE.U32.AND P2, PT, R20, RZ, PT ;  /* 0x000000ff1400720c */ /* 0x000fe20003f45070 */
[----:B----4-:R-:W-:Y:S01]  /*5b10*/  VIADD R20, R28, 0xffffff87 ;  /* 0xffffff871c147836 */ /* 0x010fe20000000000 */
[----:B------:R4:W-:Y:S01]  /*5b20*/  LDGSTS.E [R219+0x8000], desc[UR16][R26.64], !P3 ;  /* 0x080000001adb7fae */ /* 0x0009e2000d921850 */
[----:B------:R-:W-:-:S04]  /*5b30*/  IMAD.WIDE R22, R19, 0x4, R22 ;  /* 0x0000000413167825 */ /* 0x000fc800078e0216 */
[----:B-----5:R-:W-:Y:S01]  /*5b40*/  VIADD R28, R29, 0xffffff86 ;  /* 0xffffff861d1c7836 */ /* 0x020fe20000000000 */
[----:B------:R-:W-:Y:S01]  /*5b50*/  ISETP.GE.U32.AND P3, PT, R20, 0x7fffff48, PT ;  /* 0x7fffff481400780c */ /* 0x000fe20003f66070 */
[C---:B------:R-:W-:Y:S01]  /*5b60*/  IMAD.WIDE R112, R19.reuse, 0x4, R112 ;  /* 0x0000000413707825 */ /* 0x040fe200078e0270 */
[----:B------:R2:W-:Y:S01]  /*5b70*/  LDGSTS.E [R219+0x8004], desc[UR16][R22.64], !P4 ;  /* 0x0800400016db7fae */ /* 0x0005e2000e121850 */
[----:B------:R-:W5:Y:S01]  /*5b80*/  LDC R156, c[0x0][0x230] ;  /* 0x00008c00ff9c7b82 */ /* 0x000f620000000800 */
[----:B------:R-:W-:Y:S01]  /*5b90*/  ISETP.GE.U32.AND P4, PT, R28, 0x7fffff47, PT ;  /* 0x7fffff471c00780c */ /* 0x000fe20003f86070 */
[----:B-1----:R-:W-:Y:S01]  /*5ba0*/  VIADD R20, R30, 0xffffff85 ;  /* 0xffffff851e147836 */ /* 0x002fe20000000000 */
[----:B------:R-:W-:Y:S05]  /*5bb0*/  LDGSTS.E [R219+0x8008], desc[UR16][R112.64], !P5 ;  /* 0x0800800070db7fae */ /* 0x000fea000e921850 */
[----:B----4-:R-:W1:Y:S01]  /*5bc0*/  LDC R26, c[0x0][0x230] ;  /* 0x00008c00ff1a7b82 */ /* 0x010e620000000800 */
[----:B------:R-:W-:Y:S01]  /*5bd0*/  IMAD.WIDE R114, R19, 0x4, R114 ;  /* 0x0000000413727825 */ /* 0x000fe200078e0272 */
[----:B------:R-:W-:-:S03]  /*5be0*/  ISETP.GE.U32.AND P5, PT, R20, 0x7fffff46, PT ;  /* 0x7fffff461400780c */ /* 0x000fc60003fa6070 */
[----:B--2---:R-:W-:Y:S01]  /*5bf0*/  VIADD R23, R32, 0xffffffa3 ;  /* 0xffffffa320177836 */ /* 0x004fe20000000000 */
[----:B------:R-:W-:Y:S02]  /*5c00*/  LDGSTS.E [R219+0x800c], desc[UR16][R114.64], !P6 ;  /* 0x0800c00072db7fae */ /* 0x000fe4000f121850 */
[----:B------:R-:W2:Y:S01]  /*5c10*/  LDC R28, c[0x0][0x230] ;  /* 0x00008c00ff1c7b82 */ /* 0x000ea20000000800 */
[----:B---3--:R-:W-:Y:S01]  /*5c20*/  VIADD R22, R31, 0xffffff84 ;  /* 0xffffff841f167836 */ /* 0x008fe20000000000 */
[----:B------:R-:W-:Y:S01]  /*5c30*/  ISETP.GE.U32.AND P1, PT, R23, 0x7fffff64, PT ;  /* 0x7fffff641700780c */ /* 0x000fe20003f26070 */
[----:B------:R-:W-:-:S05]  /*5c40*/  IMAD.WIDE R124, R19, 0x4, R124 ;  /* 0x00000004137c7825 */ /* 0x000fca00078e027c */
[----:B------:R-:W3:Y:S01]  /*5c50*/  LDC R27, c[0x0][0x230] ;  /* 0x00008c00ff1b7b82 */ /* 0x000ee20000000800 */
[----:B------:R-:W-:Y:S01]  /*5c60*/  VIADD R20, R33, 0xffffffa2 ;  /* 0xffffffa221147836 */ /* 0x000fe20000000000 */
[----:B------:R-:W-:Y:S01]  /*5c70*/  ISETP.GE.U32.AND P6, PT, R22, 0x7fffff45, PT ;  /* 0x7fffff451600780c */ /* 0x000fe20003fc6070 */
[C---:B------:R-:W-:Y:S01]  /*5c80*/  IMAD.WIDE R126, R19.reuse, 0x4, R126 ;  /* 0x00000004137e7825 */ /* 0x040fe200078e027e */
[----:B------:R-:W-:Y:S04]  /*5c90*/  LDGSTS.E [R219+0xc000], desc[UR16][R124.64], !P3 ;  /* 0x0c0000007cdb7fae */ /* 0x000fe8000d921850 */
[----:B------:R-:W4:Y:S01]  /*5ca0*/  LDC R23, c[0x0][0x230] ;  /* 0x00008c00ff177b82 */ /* 0x000f220000000800 */
[----:B------:R-:W-:Y:S01]  /*5cb0*/  IMAD.WIDE R128, R19, 0x4, R128 ;  /* 0x0000000413807825 */ /* 0x000fe200078e0280 */
[----:B------:R-:W-:Y:S01]  /*5cc0*/  ISETP.GE.U32.AND P3, PT, R20, 0x7fffff63, PT ;  /* 0x7fffff631400780c */ /* 0x000fe20003f66070 */
[----:B------:R-:W-:Y:S02]  /*5cd0*/  LDGSTS.E [R219+0xc004], desc[UR16][R126.64], !P4 ;  /* 0x0c0040007edb7fae */ /* 0x000fe4000e121850 */
[----:B------:R-:W-:-:S02]  /*5ce0*/  VIADD R20, R34, 0xffffffa1 ;  /* 0xffffffa122147836 */ /* 0x000fc40000000000 */
[C---:B------:R-:W-:Y:S01]  /*5cf0*/  IMAD.WIDE R130, R19.reuse, 0x4, R130 ;  /* 0x0000000413827825 */ /* 0x040fe200078e0282 */
[----:B------:R-:W-:Y:S02]  /*5d00*/  LDGSTS.E [R219+0xc008], desc[UR16][R128.64], !P5 ;  /* 0x0c00800080db7fae */ /* 0x000fe4000e921850 */
[----:B------:R-:W-:Y:S01]  /*5d10*/  ISETP.GE.U32.AND P5, PT, R20, 0x7fffff62, PT ;  /* 0x7fffff621400780c */ /* 0x000fe20003fa6070 */
[----:B------:R-:W-:Y:S01]  /*5d20*/  IMAD.WIDE R116, R19, 0x4, R116 ;  /* 0x0000000413747825 */ /* 0x000fe200078e0274 */
[----:B------:R-:W-:Y:S03]  /*5d30*/  LDGSTS.E [R219+0xc00c], desc[UR16][R130.64], !P6 ;  /* 0x0c00c00082db7fae */ /* 0x000fe6000f121850 */
[----:B-1----:R-:W-:Y:S01]  /*5d40*/  VIADD R20, R26, 0xffffffa0 ;  /* 0xffffffa01a147836 */ /* 0x002fe20000000000 */
[----:B------:R-:W-:Y:S04]  /*5d50*/  LDGSTS.E [R21+0x8000], desc[UR16][R116.64], !P1 ;  /* 0x0800000074157fae */ /* 0x000fe8000c921850 */
[----:B------:R-:W-:Y:S01]  /*5d60*/  ISETP.GE.U32.AND P1, PT, R20, 0x7fffff61, PT ;  /* 0x7fffff611400780c */ /* 0x000fe20003f26070 */
[----:B--2---:R-:W-:-:S02]  /*5d70*/  VIADD R20, R28, 0xffffff82 ;  /* 0xffffff821c147836 */ /* 0x004fc40000000000 */
[----:B------:R-:W-:-:S03]  /*5d80*/  IMAD.WIDE R118, R19, 0x4, R118 ;  /* 0x0000000413767825 */ /* 0x000fc600078e0276 */
[----:B------:R-:W-:Y:S01]  /*5d90*/  ISETP.GE.U32.AND P4, PT, R20, 0x7fffff43, PT ;  /* 0x7fffff431400780c */ /* 0x000fe20003f86070 */
[----:B---3--:R-:W-:Y:S01]  /*5da0*/  VIADD R22, R27, 0xffffff83 ;  /* 0xffffff831b167836 */ /* 0x008fe20000000000 */
[----:B------:R-:W-:Y:S01]  /*5db0*/  LDGSTS.E [R21+0x8004], desc[UR16][R118.64], !P3 ;  /* 0x0800400076157fae */ /* 0x000fe2000d921850 */
[----:B------:R-:W-:-:S04]  /*5dc0*/  IMAD.WIDE R120, R19, 0x4, R120 ;  /* 0x0000000413787825 */ /* 0x000fc800078e0278 */
[----:B----4-:R-:W-:Y:S02]  /*5dd0*/  VIADD R20, R23, 0xffffff81 ;  /* 0xffffff8117147836 */ /* 0x010fe40000000000 */
[----:B-----5:R-:W-:Y:S01]  /*5de0*/  VIADD R156, R156, 0xffffff80 ;  /* 0xffffff809c9c7836 */ /* 0x020fe20000000000 */
[----:B------:R-:W-:Y:S01]  /*5df0*/  ISETP.GE.U32.AND P3, PT, R22, 0x7fffff44, PT ;  /* 0x7fffff441600780c */ /* 0x000fe20003f66070 */
[----:B------:R-:W-:Y:S01]  /*5e00*/  LDGSTS.E [R21+0x8008], desc[UR16][R120.64], !P5 ;  /* 0x0800800078157fae */ /* 0x000fe2000e921850 */
[----:B------:R-:W-:Y:S02]  /*5e10*/  ISETP.GE.U32.AND P5, PT, R20, 0x7fffff42, PT ;  /* 0x7fffff421400780c */ /* 0x000fe40003fa6070 */
[----:B------:R-:W-:Y:S01]  /*5e20*/  ISETP.GE.U32.AND P6, PT, R156, 0x7fffff41, PT ;  /* 0x7fffff419c00780c */ /* 0x000fe20003fc6070 */
[----:B------:R-:W-:-:S04]  /*5e30*/  IMAD.WIDE R122, R19, 0x4, R122 ;  /* 0x00000004137a7825 */ /* 0x000fc800078e027a */
[C---:B------:R-:W-:Y:S01]  /*5e40*/  IMAD.WIDE R138, R19.reuse, 0x4, R138 ;  /* 0x00000004138a7825 */ /* 0x040fe200078e028a */
[----:B------:R-:W-:Y:S03]  /*5e50*/  LDGSTS.E [R21+0x800c], desc[UR16][R122.64], !P1 ;  /* 0x0800c0007a157fae */ /* 0x000fe6000c921850 */
[----:B------:R-:W-:Y:S01]  /*5e60*/  IMAD.WIDE R132, R19, 0x4, R132 ;  /* 0x0000000413847825 */ /* 0x000fe200078e0284 */
[----:B------:R-:W-:Y:S03]  /*5e70*/  LDGSTS.E [R21+0xc000], desc[UR16][R138.64], !P3 ;  /* 0x0c0000008a157fae */ /* 0x000fe6000d921850 */
[----:B------:R-:W-:Y:S01]  /*5e80*/  IMAD.SHL.U32 R235, R235, 0x40, RZ ;  /* 0x00000040ebeb7824 */ /* 0x000fe200078e00ff */
[----:B------:R-:W-:Y:S01]  /*5e90*/  LDGSTS.E [R21+0xc004], desc[UR16][R132.64], !P4 ;  /* 0x0c00400084157fae */ /* 0x000fe2000e121850 */
[----:B------:R-:W-:-:S04]  /*5ea0*/  IMAD.WIDE R134, R19, 0x4, R134 ;  /* 0x0000000413867825 */ /* 0x000fc800078e0286 */
[----:B------:R-:W-:Y:S01]  /*5eb0*/  IMAD.WIDE R136, R19, 0x4, R136 ;  /* 0x0000000413887825 */ /* 0x000fe200078e0288 */
[----:B------:R-:W-:Y:S03]  /*5ec0*/  LDGSTS.E [R21+0xc008], desc[UR16][R134.64], !P5 ;  /* 0x0c00800086157fae */ /* 0x000fe6000e921850 */
[C---:B------:R-:W-:Y:S01]  /*5ed0*/  IMAD.WIDE R140, R235.reuse, 0x4, R140 ;  /* 0x00000004eb8c7825 */ /* 0x040fe200078e028c */
[----:B------:R-:W-:Y:S03]  /*5ee0*/  LDGSTS.E [R21+0xc00c], desc[UR16][R136.64], !P6 ;  /* 0x0c00c00088157fae */ /* 0x000fe6000f121850 */
[C---:B------:R-:W-:Y:S01]  /*5ef0*/  IMAD.WIDE R142, R235.reuse, 0x4, R142 ;  /* 0x00000004eb8e7825 */ /* 0x040fe200078e028e */
[----:B------:R-:W0:Y:S03]  /*5f00*/  LDGDEPBAR ;  /* 0x00000000000079af */ /* 0x000e260000000000 */
[C---:B------:R-:W-:Y:S01]  /*5f10*/  IMAD.WIDE R144, R235.reuse, 0x4, R144 ;  /* 0x00000004eb907825 */ /* 0x040fe200078e0290 */
[----:B------:R-:W-:Y:S03]  /*5f20*/  LDGSTS.E [R25+0x1c000], desc[UR16][R140.64], P2 ;  /* 0x1c0000008c197fae */ /* 0x000fe60009121850 */
        /* <DEDUP_REMOVED lines=56> */
[----:B------:R-:W-:Y:S01]  /*62b0*/  IMAD.WIDE R216, R235, 0x4, R216 ;  /* 0x00000004ebd87825 */ /* 0x000fe200078e02d8 */
[----:B------:R-:W-:Y:S04]  /*62c0*/  LDGSTS.E [R24+0x1d700], desc[UR16][R212.64], P2 ;  /* 0x1d700000d4187fae */ /* 0x000fe80009121850 */
[----:B------:R-:W-:Y:S04]  /*62d0*/  LDGSTS.E [R24+0x1db00], desc[UR16][R214.64], P2 ;  /* 0x1db00000d6187fae */ /* 0x000fe80009121850 */
[----:B------:R1:W-:Y:S01]  /*62e0*/  LDGSTS.E [R24+0x1df00], desc[UR16][R216.64], P2 ;  /* 0x1df00000d8187fae */ /* 0x0003e20009121850 */
[----:B------:R-:W-:Y:S01]  /*62f0*/  ISETP.GE.AND P2, PT, R227, 0x40, PT ;  /* 0x00000040e300780c */ /* 0x000fe20003f46270 */
[----:B------:R-:W-:-:S02]  /*6300*/  VIADD R20, R0, 0x1 ;  /* 0x0000000100147836 */ /* 0x000fc40000000000 */
[----:B------:R-:W0:Y:S01]  /*6310*/  LDGDEPBAR ;  /* 0x00000000000079af */ /* 0x000e220000000000 */
[----:B------:R-:W-:Y:S02]  /*6320*/  CS2R R56, SRZ ;  /* 0x0000000000387805 */ /* 0x000fe4000001ff00 */
[----:B------:R-:W-:Y:S02]  /*6330*/  CS2R R58, SRZ ;  /* 0x00000000003a7805 */ /* 0x000fe4000001ff00 */
[----:B------:R-:W-:Y:S02]  /*6340*/  ISETP.LT.AND P1, PT, R20, R157, !P0 ;  /* 0x0000009d1400720c */ /* 0x000fe40004721270 */
[----:B------:R-:W-:Y:S02]  /*6350*/  CS2R R60, SRZ ;  /* 0x00000000003c7805 */ /* 0x000fe4000001ff00 */
[----:B------:R-:W-:Y:S02]  /*6360*/  CS2R R62, SRZ ;  /* 0x00000000003e7805 */ /* 0x000fe4000001ff00 */
[----:B------:R-:W-:-:S02]  /*6370*/  CS2R R64, SRZ ;  /* 0x0000000000407805 */ /* 0x000fc4000001ff00 */
[----:B------:R-:W-:Y:S02]  /*6380*/  CS2R R66, SRZ ;  /* 0x0000000000427805 */ /* 0x000fe4000001ff00 */
[----:B------:R-:W-:Y:S02]  /*6390*/  CS2R R68, SRZ ;  /* 0x0000000000447805 */ /* 0x000fe4000001ff00 */
[----:B------:R-:W-:Y:S02]  /*63a0*/  CS2R R70, SRZ ;  /* 0x0000000000467805 */ /* 0x000fe4000001ff00 */
        /* <DEDUP_REMOVED lines=8> */
[----:B-1----:R-:W-:-:S02]  /*6430*/  CS2R R24, SRZ ;  /* 0x0000000000187805 */ /* 0x002fc4000001ff00 */
        /* <DEDUP_REMOVED lines=14> */
[----:B------:R-:W-:Y:S01]  /*6520*/  CS2R R54, SRZ ;  /* 0x0000000000367805 */ /* 0x000fe2000001ff00 */
[----:B------:R-:W-:Y:S06]  /*6530*/  @!P2 BRA `(.L_x_0) ;  /* 0x00000048001ca947 */ /* 0x000fec0003800000 */
[----:B------:R-:W2:Y:S04]  /*6540*/  LDL.LU R229, [R1+0xc4] ;  /* 0x0000c40001e57983 */ /* 0x000ea80000300800 */
[----:B------:R-:W3:Y:S04]  /*6550*/  LDL.LU R103, [R1+0x50] ;  /* 0x0000500001677983 */ /* 0x000ee80000300800 */
[----:B------:R-:W4:Y:S04]  /*6560*/  LDL.LU R222, [R1+0x54] ;  /* 0x0000540001de7983 */ /* 0x000f280000300800 */
[----:B------:R-:W4:Y:S01]  /*6570*/  LDL.LU R223, [R1+0x58] ;  /* 0x0000580001df7983 */ /* 0x000f220000300800 */
[----:B------:R-:W-:Y:S01]  /*6580*/  IMAD.SHL.U32 R30, R235, 0x8, RZ ;  /* 0x00000008eb1e7824 */ /* 0x000fe200078e00ff */
[----:B------:R-:W-:-:S02]  /*6590*/  SHF.R.S32.HI R24, RZ, 0x1f, R235 ;  /* 0x0000001fff187819 */ /* 0x000fc400000114eb */
[----:B------:R-:W-:Y:S04]  /*65a0*/  STL [R1+0xdc], R157 ;  /* 0x0000dc9d01007387 */ /* 0x000fe80000100800 */
[----:B------:R-:W-:Y:S04]  /*65b0*/  STL [R1+0xd8], R18 ;  /* 0x0000d81201007387 */ /* 0x000fe80000100800 */
[----:B------:R-:W-:Y:S04]  /*65c0*/  STL [R1+0xd4], R3 ;  /* 0x0000d40301007387 */ /* 0x000fe80000100800 */
[----:B------:R-:W-:Y:S04]  /*65d0*/  STL [R1+0xd0], R2 ;  /* 0x0000d00201007387 */ /* 0x000fe80000100800 */
[----:B------:R-:W-:Y:S04]  /*65e0*/  STL [R1+0xcc], R0 ;  /* 0x0000cc0001007387 */ /* 0x000fe80000100800 */
[----:B------:R-:W4:Y:S04]  /*65f0*/  LDL.LU R224, [R1+0x5c] ;  /* 0x00005c0001e07983 */ /* 0x000f280000300800 */
[----:B------:R-:W4:Y:S01]  /*6600*/  LDL.LU R228, [R1+0x60] ;  /* 0x0000600001e47983 */ /* 0x000f220000300800 */
[----:B--2---:R-:W-:-:S04]  /*6610*/  SHF.R.S32.HI R25, RZ, 0x1f, R229 ;  /* 0x0000001fff197819 */ /* 0x004fc800000114e5 */
[----:B------:R-:W-:Y:S02]  /*6620*/  SHF.L.U64.HI R25, R229, 0x2, R25 ;  /* 0x00000002e5197819 */ /* 0x000fe40000010219 */
[----:B------:R-:W2:Y:S01]  /*6630*/  LDL.LU R229, [R1+0x64] ;  /* 0x0000640001e57983 */ /* 0x000ea20000300800 */
[----:B------:R-:W-:Y:S02]  /*6640*/  SHF.R.S32.HI R21, RZ, 0x1f, R234 ;  /* 0x0000001fff157819 */ /* 0x000fe400000114ea */
[----:B------:R-:W-:Y:S01]  /*6650*/  SHF.R.S32.HI R23, RZ, 0x1f, R230 ;  /* 0x0000001fff177819 */ /* 0x000fe200000114e6 */
[----:B------:R-:W2:Y:S01]  /*6660*/  LDL.LU R111, [R1+0x68] ;  /* 0x00006800016f7983 */ /* 0x000ea20000300800 */
[----:B------:R-:W-:Y:S02]  /*6670*/  SHF.R.S32.HI R154, RZ, 0x1f, R227 ;  /* 0x0000001fff9a7819 */ /* 0x000fe400000114e3 */
[----:B------:R-:W-:Y:S01]  /*6680*/  SHF.R.S32.HI R22, RZ, 0x1f, R231 ;  /* 0x0000001fff167819 */ /* 0x000fe200000114e7 */
[----:B------:R-:W2:Y:S01]  /*6690*/  LDL.LU R109, [R1+0x6c] ;  /* 0x00006c00016d7983 */ /* 0x000ea20000300800 */
[----:B------:R-:W-:-:S02]  /*66a0*/  SHF.L.U64.HI R148, R235, 0x3, R24 ;  /* 0x00000003eb947819 */ /* 0x000fc40000010218 */
[C---:B------:R-:W-:Y:S01]  /*66b0*/  LEA R153, P2, R231.reuse, R30, 0x2 ;  /* 0x0000001ee7997211 */ /* 0x040fe200078410ff */
[----:B------:R-:W2:Y:S01]  /*66c0*/  LDL.LU R107, [R1+0x70] ;  /* 0x00007000016b7983 */ /* 0x000ea20000300800 */
[----:B------:R-:W-:Y:S02]  /*66d0*/  SHF.L.U64.HI R234, R234, 0x2, R21 ;  /* 0x00000002eaea7819 */ /* 0x000fe40000010215 */
[----:B------:R-:W-:Y:S01]  /*66e0*/  SHF.L.U64.HI R20, R230, 0x2, R23 ;  /* 0x00000002e6147819 */ /* 0x000fe20000010217 */
[----:B------:R-:W2:Y:S01]  /*66f0*/  LDL R105, [R1+0x4c] ;  /* 0x00004c0001697983 */ /* 0x000ea20000100800 */
[----:B------:R-:W-:Y:S02]  /*6700*/  LEA.HI R154, R154, R227, RZ, 0x6 ;  /* 0x000000e39a9a7211 */ /* 0x000fe400078f30ff */
[----:B------:R-:W-:Y:S01]  /*6710*/  LEA.HI.X R92, R231, R148, R22, 0x2, P2 ;  /* 0x00000094e75c7211 */ /* 0x000fe200010f1416 */
[----:B------:R-:W-:Y:S01]  /*6720*/  STL [R1+0xe0], R234 ;  /* 0x0000e0ea01007387 */ /* 0x000fe20000100800 */
[----:B---3--:R-:W-:-:S02]  /*6730*/  SHF.R.S32.HI R26, RZ, 0x1f, R103 ;  /* 0x0000001fff1a7819 */ /* 0x008fc40000011467 */
[-C--:B------:R-:W-:Y:S01]  /*6740*/  LEA R28, P2, R103, R30.reuse, 0x2 ;  /* 0x0000001e671c7211 */ /* 0x080fe200078410ff */
[----:B------:R-:W-:Y:S01]  /*6750*/  STL [R1+0xe4], R20 ;  /* 0x0000e41401007387 */ /* 0x000fe20000100800 */
[----:B----4-:R-:W-:Y:S02]  /*6760*/  SHF.R.S32.HI R23, RZ, 0x1f, R222 ;  /* 0x0000001fff177819 */ /* 0x010fe400000114de */
[----:B------:R-:W-:Y:S01]  /*6770*/  SHF.R.S32.HI R22, RZ, 0x1f, R223 ;  /* 0x0000001fff167819 */ /* 0x000fe200000114df */
[----:B------:R1:W-:Y:S01]  /*6780*/  STL [R1+0xe8], R154 ;  /* 0x0000e89a01007387 */ /* 0x0003e20000100800 */
[----:B------:R-:W-:Y:S02]  /*6790*/  SHF.R.S32.HI R21, RZ, 0x1f, R232 ;  /* 0x0000001fff157819 */ /* 0x000fe400000114e8 */
[-C--:B------:R-:W-:Y:S01]  /*67a0*/  LEA R27, P3, R222, R30.reuse, 0x2 ;  /* 0x0000001ede1b7211 */ /* 0x080fe200078610ff */
[----:B------:R-:W3:Y:S01]  /*67b0*/  LDL.LU R220, [R1+0x74] ;  /* 0x0000740001dc7983 */ /* 0x000ee20000300800 */
[----:B------:R-:W-:-:S02]  /*67c0*/  LEA R88, P4, R223, R30, 0x2 ;  /* 0x0000001edf587211 */ /* 0x000fc400078810ff */
[----:B------:R-:W-:Y:S01]  /*67d0*/  LEA R90, P5, R232, R30, 0x2 ;  /* 0x0000001ee85a7211 */ /* 0x000fe200078a10ff */
[----:B------:R-:W4:Y:S01]  /*67e0*/  LDL.LU R221, [R1+0x78] ;  /* 0x0000780001dd7983 */ /* 0x000f220000300800 */
[----:B------:R-:W-:Y:S02]  /*67f0*/  LEA.HI.X R94, R103, R148, R26, 0x2, P2 ;  /* 0x00000094675e7211 */ /* 0x000fe400010f141a */
[----:B------:R-:W-:Y:S02]  /*6800*/  SHF.R.S32.HI R26, RZ, 0x1f, R224 ;  /* 0x0000001fff1a7819 */ /* 0x000fe400000114e0 */
[----:B------:R-:W-:Y:S02]  /*6810*/  LEA R89, P2, R224, R30, 0x2 ;  /* 0x0000001ee0597211 */ /* 0x000fe400078410ff */
[-C--:B------:R-:W-:Y:S02]  /*6820*/  LEA.HI.X R96, R222, R148.reuse, R23, 0x2, P3 ;  /* 0x00000094de607211 */ /* 0x080fe400018f1417 */
[-C--:B------:R-:W-:Y:S01]  /*6830*/  LEA.HI.X R98, R223, R148.reuse, R22, 0x2, P4 ;  /* 0x00000094df627211 */ /* 0x080fe200020f1416 */
[----:B------:R-:W4:Y:S01]  /*6840*/  LDL.LU R222, [R1+0x7c] ;  /* 0x00007c0001de7983 */ /* 0x000f220000300800 */
[----:B------:R-:W-:-:S02]  /*6850*/  LEA.HI.X R100, R232, R148, R21, 0x2, P5 ;  /* 0x00000094e8647211 */ /* 0x000fc400028f1415 */
[----:B------:R-:W-:Y:S01]  /*6860*/  LEA.HI.X R102, R224, R148, R26, 0x2, P2 ;  /* 0x00000094e0667211 */ /* 0x000fe200010f141a */
[----:B------:R-:W4:Y:S01]  /*6870*/  LDL.LU R223, [R1+0x80] ;  /* 0x0000800001df7983 */ /* 0x000f220000300800 */
[----:B------:R-:W-:Y:S02]  /*6880*/  SHF.R.S32.HI R23, RZ, 0x1f, R228 ;  /* 0x0000001fff177819 */ /* 0x000fe400000114e4 */
[C---:B------:R-:W-:Y:S01]  /*6890*/  LEA R91, P3, R228.reuse, R30, 0x2 ;  /* 0x0000001ee45b7211 */ /* 0x040fe200078610ff */
[----:B------:R-:W4:Y:S03]  /*68a0*/  LDL.LU R224, [R1+0x84] ;  /* 0x0000840001e07983 */ /* 0x000f260000300800 */
[----:B------:R-:W-:Y:S02]  /*68b0*/  LEA.HI.X R104, R228, R148, R23, 0x2, P3 ;  /* 0x00000094e4687211 */ /* 0x000fe400018f1417 */
[----:B--2---:R-:W-:-:S02]  /*68c0*/  SHF.R.S32.HI R21, RZ, 0x1f, R229 ;  /* 0x0000001fff157819 */ /* 0x004fc400000114e5 */
[----:B------:R-:W-:-:S04]  /*68d0*/  LEA R93, P4, R229, R30, 0x2 ;  /* 0x0000001ee55d7211 */ /* 0x000fc800078810ff */
[----:B------:R-:W-:Y:S02]  /*68e0*/  LEA.HI.X R106, R229, R148, R21, 0x2, P4 ;  /* 0x00000094e56a7211 */ /* 0x000fe400020f1415 */
[----:B------:R-:W2:Y:S04]  /*68f0*/  LDL.LU R229, [R1+0x88] ;  /* 0x0000880001e57983 */ /* 0x000ea80000300800 */
[----:B------:R-:W2:Y:S04]  /*6900*/  LDL.LU R125, [R1+0x8c] ;  /* 0x00008c00017d7983 */ /* 0x000ea80000300800 */
[----:B------:R-:W2:Y:S01]  /*6910*/  LDL.LU R228, [R1+0x90] ;  /* 0x0000900001e47983 */ /* 0x000ea20000300800 */
[----:B------:R-:W-:-:S02]  /*6920*/  SHF.R.S32.HI R22, RZ, 0x1f, R233 ;  /* 0x0000001fff167819 */ /* 0x000fc400000114e9 */
[C---:B------:R-:W-:Y:S01]  /*6930*/  LEA R95, P5, R233.reuse, R30, 0x2 ;  /* 0x0000001ee95f7211 */ /* 0x040fe200078a10ff */
[----:B------:R-:W2:Y:S01]  /*6940*/  LDL.LU R139, [R1+0x94] ;  /* 0x00009400018b7983 */ /* 0x000ea20000300800 */
[----:B------:R-:W-:Y:S02]  /*6950*/  SHF.R.S32.HI R26, RZ, 0x1f, R111 ;  /* 0x0000001fff1a7819 */ /* 0x000fe4000001146f */
[----:B------:R-:W-:Y:S01]  /*6960*/  LEA.HI.X R108, R233, R148, R22, 0x2, P5 ;  /* 0x00000094e96c7211 */ /* 0x000fe200028f1416 */
[----:B------:R-:W2:Y:S01]  /*6970*/  LDL.LU R219, [R1+0x98] ;  /* 0x0000980001db7983 */ /* 0x000ea20000300800 */
[----:B------:R-:W-:Y:S02]  /*6980*/  SHF.R.S32.HI R21, RZ, 0x1f, R105 ;  /* 0x0000001fff157819 */ /* 0x000fe40000011469 */
[-C--:B------:R-:W-:Y:S01]  /*6990*/  LEA R97, P2, R111, R30.reuse, 0x2 ;  /* 0x0000001e6f617211 */ /* 0x080fe200078410ff */
[----:B------:R-:W2:Y:S01]  /*69a0*/  LDL.LU R131, [R1+0x9c] ;  /* 0x00009c0001837983 */ /* 0x000ea20000300800 */
[----:B------:R-:W-:-:S02]  /*69b0*/  LEA R103, P5, R105, R30, 0x2 ;  /* 0x0000001e69677211 */ /* 0x000fc400078a10ff */
[----:B------:R-:W-:Y:S01]  /*69c0*/  SHF.R.S32.HI R23, RZ, 0x1f, R109 ;  /* 0x0000001fff177819 */ /* 0x000fe2000001146d */
[----:B------:R-:W2:Y:S01]  /*69d0*/  LDL.LU R129, [R1+0xa0] ;  /* 0x0000a00001817983 */ /* 0x000ea20000300800 */
[----:B------:R-:W-:Y:S02]  /*69e0*/  SHF.R.S32.HI R22, RZ, 0x1f, R107 ;  /* 0x0000001fff167819 */ /* 0x000fe4000001146b */
[-C--:B------:R-:W-:Y:S01]  /*69f0*/  LEA R99, P3, R109, R30.reuse, 0x2 ;  /* 0x0000001e6d637211 */ /* 0x080fe200078610ff */
[----:B------:R-:W2:Y:S01]  /*6a00*/  LDL.LU R218, [R1+0xa4] ;  /* 0x0000a40001da7983 */ /* 0x000ea20000300800 */
[----:B------:R-:W-:Y:S02]  /*6a10*/  LEA R101, P4, R107, R30, 0x2 ;  /* 0x0000001e6b657211 */ /* 0x000fe400078810ff */
[-C--:B------:R-:W-:Y:S02]  /*6a20*/  LEA.HI.X R110, R111, R148.reuse, R26, 0x2, P2 ;  /* 0x000000946f6e7211 */ /* 0x080fe400010f141a */
[----:B------:R-:W-:-:S02]  /*6a30*/  LEA.HI.X R116, R105, R148, R21, 0x2, P5 ;  /* 0x0000009469747211 */ /* 0x000fc400028f1415 */
[-C--:B------:R-:W-:Y:S02]  /*6a40*/  LEA.HI.X R112, R109, R148.reuse, R23, 0x2, P3 ;  /* 0x000000946d707211 */ /* 0x080fe400018f1417 */
[----:B------:R-:W-:Y:S02]  /*6a50*/  LEA.HI.X R114, R107, R148, R22, 0x2, P4 ;  /* 0x000000946b727211 */ /* 0x000fe400020f1416 */
[----:B---3--:R-:W-:Y:S02]  /*6a60*/  SHF.R.S32.HI R26, RZ, 0x1f, R220 ;  /* 0x0000001fff1a7819 */ /* 0x008fe400000114dc */
[-C--:B------:R-:W-:Y:S02]  /*6a70*/  LEA R105, P2, R220, R30.reuse, 0x2 ;  /* 0x0000001edc697211 */ /* 0x080fe400078410ff */
[----:B----4-:R-:W-:Y:S02]  /*6a80*/  SHF.R.S32.HI R23, RZ, 0x1f, R221 ;  /* 0x0000001fff177819 */ /* 0x010fe400000114dd */
[----:B------:R-:W-:-:S02]  /*6a90*/  LEA R107, P3, R221, R30, 0x2 ;  /* 0x0000001edd6b7211 */ /* 0x000fc400078610ff */
[----:B------:R-:W-:Y:S02]  /*6aa0*/  SHF.R.S32.HI R22, RZ, 0x1f, R222 ;  /* 0x0000001fff167819 */ /* 0x000fe400000114de */
[----:B------:R-:W-:Y:S02]  /*6ab0*/  LEA R109, P4, R222, R30, 0x2 ;  /* 0x0000001ede6d7211 */ /* 0x000fe400078810ff */
[----:B------:R-:W-:Y:S02]  /*6ac0*/  LEA.HI.X R118, R220, R148, R26, 0x2, P2 ;  /* 0x00000094dc767211 */ /* 0x000fe400010f141a */
[----:B------:R-:W-:Y:S01]  /*6ad0*/  SHF.R.S32.HI R21, RZ, 0x1f, R223 ;  /* 0x0000001fff157819 */ /* 0x000fe200000114df */
[----:B------:R-:W3:Y:S01]  /*6ae0*/  LDL.LU R220, [R1+0xa8] ;  /* 0x0000a80001dc7983 */ /* 0x000ee20000300800 */
[----:B------:R-:W-:Y:S02]  /*6af0*/  LEA R111, P5, R223, R30, 0x2 ;  /* 0x0000001edf6f7211 */ /* 0x000fe400078a10ff */
[----:B------:R-:W-:-:S02]  /*6b00*/  LEA.HI.X R120, R221, R148, R23, 0x2, P3 ;  /* 0x00000094dd787211 */ /* 0x000fc400018f1417 */
[----:B------:R-:W4:Y:S01]  /*6b10*/  LDL.LU R221, [R1+0xac] ;  /* 0x0000ac0001dd7983 */ /* 0x000f220000300800 */
[----:B------:R-:W-:Y:S02]  /*6b20*/  SHF.R.S32.HI R26, RZ, 0x1f, R224 ;  /* 0x0000001fff1a7819 */ /* 0x000fe400000114e0 */
[----:B------:R-:W-:Y:S02]  /*6b30*/  LEA R113, P2, R224, R30, 0x2 ;  /* 0x0000001ee0717211 */ /* 0x000fe400078410ff */
[-C--:B------:R-:W-:Y:S02]  /*6b40*/  LEA.HI.X R122, R222, R148.reuse, R22, 0x2, P4 ;  /* 0x00000094de7a7211 */ /* 0x080fe400020f1416 */
[-C--:B------:R-:W-:Y:S01]  /*6b50*/  LEA.HI.X R124, R223, R148.reuse, R21, 0x2, P5 ;  /* 0x00000094df7c7211 */ /* 0x080fe200028f1415 */
[----:B------:R-:W4:Y:S01]  /*6b60*/  LDL.LU R222, [R1+0xb0] ;  /* 0x0000b00001de7983 */ /* 0x000f220000300800 */
[----:B------:R-:W-:-:S03]  /*6b70*/  LEA.HI.X R126, R224, R148, R26, 0x2, P2 ;  /* 0x00000094e07e7211 */ /* 0x000fc600010f141a */
[----:B------:R-:W4:Y:S04]  /*6b80*/  LDL.LU R223, [R1+0xb4] ;  /* 0x0000b40001df7983 */ /* 0x000f280000300800 */
[----:B------:R-:W4:Y:S01]  /*6b90*/  LDL.LU R224, [R1+0xb8] ;  /* 0x0000b80001e07983 */ /* 0x000f220000300800 */
[----:B--2---:R-:W-:Y:S02]  /*6ba0*/  SHF.R.S32.HI R23, RZ, 0x1f, R229 ;  /* 0x0000001fff177819 */ /* 0x004fe400000114e5 */
[-C--:B------:R-:W-:Y:S02]  /*6bb0*/  LEA R115, P3, R229, R30.reuse, 0x2 ;  /* 0x0000001ee5737211 */ /* 0x080fe400078610ff */
[----:B------:R-:W-:Y:S02]  /*6bc0*/  SHF.R.S32.HI R21, RZ, 0x1f, R228 ;  /* 0x0000001fff157819 */ /* 0x000fe400000114e4 */
[----:B------:R-:W-:-:S02]  /*6bd0*/  LEA R119, P5, R228, R30, 0x2 ;  /* 0x0000001ee4777211 */ /* 0x000fc400078a10ff */
[-C--:B------:R-:W-:Y:S02]  /*6be0*/  LEA.HI.X R128, R229, R148.reuse, R23, 0x2, P3 ;  /* 0x00000094e5807211 */ /* 0x080fe400018f1417 */
[----:B------:R-:W2:Y:S01]  /*6bf0*/  LDL.LU R229, [R1+0xbc] ;  /* 0x0000bc0001e57983 */ /* 0x000ea20000300800 */
[----:B------:R-:W-:-:S03]  /*6c00*/  LEA.HI.X R132, R228, R148, R21, 0x2, P5 ;  /* 0x00000094e4847211 */ /* 0x000fc600028f1415 */
[----:B------:R-:W2:Y:S01]  /*6c10*/  LDL.LU R228, [R1+0xc8] ;  /* 0x0000c80001e47983 */ /* 0x000ea20000300800 */
[----:B------:R-:W-:Y:S02]  /*6c20*/  SHF.R.S32.HI R22, RZ, 0x1f, R125 ;  /* 0x0000001fff167819 */ /* 0x000fe4000001147d */
[C---:B------:R-:W-:Y:S01]  /*6c30*/  LEA R117, P4, R125.reuse, R30, 0x2 ;  /* 0x0000001e7d757211 */ /* 0x040fe200078810ff */
[----:B-1----:R-:W2:Y:S01]  /*6c40*/  LDL R154, [R1+0x20] ;  /* 0x00002000019a7983 */ /* 0x002ea20000100800 */
[----:B------:R-:W-:Y:S02]  /*6c50*/  SHF.R.S32.HI R23, RZ, 0x1f, R219 ;  /* 0x0000001fff177819 */ /* 0x000fe400000114db */
[----:B------:R-:W-:Y:S01]  /*6c60*/  LEA.HI.X R130, R125, R148, R22, 0x2, P4 ;  /* 0x000000947d827211 */ /* 0x000fe200020f1416 */
[----:B------:R-:W2:Y:S01]  /*6c70*/  LDL R20, [R1+0x24] ;  /* 0x0000240001147983 */ /* 0x000ea20000100800 */
[----:B------:R-:W-:Y:S02]  /*6c80*/  SHF.R.S32.HI R22, RZ, 0x1f, R131 ;  /* 0x0000001fff167819 */ /* 0x000fe40000011483 */
[-C--:B------:R-:W-:Y:S01]  /*6c90*/  LEA R123, P3, R219, R30.reuse, 0x2 ;  /* 0x0000001edb7b7211 */ /* 0x080fe200078610ff */
[----:B------:R-:W2:Y:S01]  /*6ca0*/  LDL R234, [R1+0x28] ;  /* 0x0000280001ea7983 */ /* 0x000ea20000100800 */
[----:B------:R-:W-:-:S02]  /*6cb0*/  LEA R125, P4, R131, R30, 0x2 ;  /* 0x0000001e837d7211 */ /* 0x000fc400078810ff */
[----:B------:R-:W-:Y:S01]  /*6cc0*/  SHF.R.S32.HI R26, RZ, 0x1f, R139 ;  /* 0x0000001fff1a7819 */ /* 0x000fe2000001148b */
[----:B------:R-:W2:Y:S01]  /*6cd0*/  LDL R157, [R1+0x2c] ;  /* 0x00002c00019d7983 */ /* 0x000ea20000100800 */
[----:B------:R-:W-:Y:S02]  /*6ce0*/  SHF.R.S32.HI R21, RZ, 0x1f, R129 ;  /* 0x0000001fff157819 */ /* 0x000fe40000011481 */
[-C--:B------:R-:W-:Y:S01]  /*6cf0*/  LEA R121, P2, R139, R30.reuse, 0x2 ;  /* 0x0000001e8b797211 */ /* 0x080fe200078410ff */
[----:B------:R-:W2:Y:S01]  /*6d00*/  LDL R18, [R1+0x30] ;  /* 0x0000300001127983 */ /* 0x000ea20000100800 */
[----:B------:R-:W-:Y:S02]  /*6d10*/  LEA R127, P5, R129, R30, 0x2 ;  /* 0x0000001e817f7211 */ /* 0x000fe400078a10ff */
[-C--:B------:R-:W-:Y:S01]  /*6d20*/  LEA.HI.X R136, R219, R148.reuse, R23, 0x2, P3 ;  /* 0x00000094db887211 */ /* 0x080fe200018f1417 */
[----:B------:R-:W2:Y:S01]  /*6d30*/  LDL R3, [R1+0x34] ;  /* 0x0000340001037983 */ /* 0x000ea20000100800 */
[----:B------:R-:W-:-:S02]  /*6d40*/  LEA.HI.X R138, R131, R148, R22, 0x2, P4 ;  /* 0x00000094838a7211 */ /* 0x000fc400020f1416 */
[-C--:B------:R-:W-:Y:S01]  /*6d50*/  LEA.HI.X R134, R139, R148.reuse, R26, 0x2, P2 ;  /* 0x000000948b867211 */ /* 0x080fe200010f141a */
[----:B------:R-:W2:Y:S01]  /*6d60*/  LDL R2, [R1+0x38] ;  /* 0x0000380001027983 */ /* 0x000ea20000100800 */
[----:B------:R-:W-:Y:S02]  /*6d70*/  LEA.HI.X R140, R129, R148, R21, 0x2, P5 ;  /* 0x00000094818c7211 */ /* 0x000fe400028f1415 */
[----:B------:R-:W-:Y:S01]  /*6d80*/  SHF.R.S32.HI R26, RZ, 0x1f, R218 ;  /* 0x0000001fff1a7819 */ /* 0x000fe200000114da */
[----:B------:R-:W2:Y:S01]  /*6d90*/  LDL R0, [R1+0x3c] ;  /* 0x00003c0001007983 */ /* 0x000ea20000100800 */
[----:B---3--:R-:W-:-:S03]  /*6da0*/  SHF.R.S32.HI R23, RZ, 0x1f, R220 ;  /* 0x0000001fff177819 */ /* 0x008fc600000114dc */
[----:B------:R-:W3:Y:S01]  /*6db0*/  LDL R158, [R1+0x44] ;  /* 0x00004400019e7983 */ /* 0x000ee20000100800 */
[-C--:B------:R-:W-:Y:S02]  /*6dc0*/  LEA R131, P3, R220, R30.reuse, 0x2 ;  /* 0x0000001edc837211 */ /* 0x080fe400078610ff */
[----:B----4-:R-:W-:Y:S01]  /*6dd0*/  SHF.R.S32.HI R22, RZ, 0x1f, R221 ;  /* 0x0000001fff167819 */ /* 0x010fe200000114dd */
[----:B------:R-:W4:Y:S01]  /*6de0*/  LDL R159, [R1+0x48] ;  /* 0x00004800019f7983 */ /* 0x000f220000100800 */
[CC--:B------:R-:W-:Y:S02]  /*6df0*/  LEA R133, P4, R221.reuse, R30.reuse, 0x2 ;  /* 0x0000001edd857211 */ /* 0x0c0fe400078810ff */
[----:B------:R-:W-:Y:S02]  /*6e00*/  LEA R129, P2, R218, R30, 0x2 ;  /* 0x0000001eda817211 */ /* 0x000fe400078410ff */
[-C--:B------:R-:W-:Y:S02]  /*6e10*/  LEA.HI.X R144, R220, R148.reuse, R23, 0x2, P3 ;  /* 0x00000094dc907211 */ /* 0x080fe400018f1417 */
[----:B------:R-:W-:-:S02]  /*6e20*/  LEA.HI.X R146, R221, R148, R22, 0x2, P4 ;  /* 0x00000094dd927211 */ /* 0x000fc400020f1416 */
[----:B------:R-:W-:Y:S02]  /*6e30*/  SHF.R.S32.HI R21, RZ, 0x1f, R222 ;  /* 0x0000001fff157819 */ /* 0x000fe400000114de */
[-C--:B------:R-:W-:Y:S02]  /*6e40*/  LEA R135, P5, R222, R30.reuse, 0x2 ;  /* 0x0000001ede877211 */ /* 0x080fe400078a10ff */
[----:B------:R-:W-:Y:S02]  /*6e50*/  SHF.R.S32.HI R22, RZ, 0x1f, R224 ;  /* 0x0000001fff167819 */ /* 0x000fe400000114e0 */
[----:B------:R-:W-:Y:S02]  /*6e60*/  LEA R139, P3, R224, R30, 0x2 ;  /* 0x0000001ee08b7211 */ /* 0x000fe400078610ff */
[----:B------:R-:W-:Y:S02]  /*6e70*/  LEA.HI.X R142, R218, R148, R26, 0x2, P2 ;  /* 0x00000094da8e7211 */ /* 0x000fe400010f141a */
[----:B------:R-:W-:-:S02]  /*6e80*/  SHF.R.S32.HI R23, RZ, 0x1f, R223 ;  /* 0x0000001fff177819 */ /* 0x000fc400000114df */
[----:B------:R-:W-:Y:S02]  /*6e90*/  LEA R137, P2, R223, R30, 0x2 ;  /* 0x0000001edf897211 */ /* 0x000fe400078410ff */
[-C--:B------:R-:W-:Y:S02]  /*6ea0*/  LEA.HI.X R147, R224, R148.reuse, R22, 0x2, P3 ;  /* 0x00000094e0937211 */ /* 0x080fe400018f1416 */
[-C--:B------:R-:W-:Y:S02]  /*6eb0*/  LEA.HI.X R26, R222, R148.reuse, R21, 0x2, P5 ;  /* 0x00000094de1a7211 */ /* 0x080fe400028f1415 */
[----:B------:R-:W-:Y:S02]  /*6ec0*/  IADD3 R153, P5, R153, UR4, RZ ;  /* 0x0000000499997c10 */ /* 0x000fe4000ffbe0ff */
[----:B------:R-:W-:Y:S02]  /*6ed0*/  LEA.HI.X R150, R223, R148, R23, 0x2, P2 ;  /* 0x00000094df967211 */ /* 0x000fe400010f1417 */
[----:B------:R-:W-:Y:S01]  /*6ee0*/  IADD3 R23, P6, R27, UR4, RZ ;  /* 0x000000041b177c10 */ /* 0x000fe2000ffde0ff */
[----:B------:R1:W-:Y:S01]  /*6ef0*/  STL [R1+0xec], R153 ;  /* 0x0000ec9901007387 */ /* 0x0003e20000100800 */
[----:B------:R-:W-:-:S02]  /*6f00*/  IADD3.X R92, R92, UR5, RZ, P5, !PT ;  /* 0x000000055c5c7c10 */ /* 0x000fc4000affe4ff */
[----:B------:R-:W-:Y:S01]  /*6f10*/  IADD3 R88, P5, R88, UR4, RZ ;  /* 0x0000000458587c10 */ /* 0x000fe2000ffbe0ff */
[----:B-1----:R-:W3:Y:S01]  /*6f20*/  LDL R153, [R1+0x1c] ;  /* 0x00001c0001997983 */ /* 0x002ee20000100800 */
[----:B--2---:R-:W-:Y:S02]  /*6f30*/  SHF.R.S32.HI R21, RZ, 0x1f, R229 ;  /* 0x0000001fff157819 */ /* 0x004fe400000114e5 */
[----:B------:R-:W-:Y:S02]  /*6f40*/  LEA R141, P4, R229, R30, 0x2 ;  /* 0x0000001ee58d7211 */ /* 0x000fe400078810ff */
[----:B------:R-:W-:Y:S02]  /*6f50*/  LEA R143, P3, R19, R228, 0x3 ;  /* 0x000000e4138f7211 */ /* 0x000fe400078618ff */
[----:B------:R-:W-:Y:S02]  /*6f60*/  LEA.HI.X R148, R229, R148, R21, 0x2, P4 ;  /* 0x00000094e5947211 */ /* 0x000fe400020f1415 */
[----:B------:R-:W-:-:S02]  /*6f70*/  IADD3 R143, P2, R143, UR6, RZ ;  /* 0x000000068f8f7c10 */ /* 0x000fc4000ff5e0ff */
[----:B------:R-:W-:-:S03]  /*6f80*/  IADD3 R21, P4, R28, UR4, RZ ;  /* 0x000000041c157c10 */ /* 0x000fc6000ff9e0ff */
[----:B------:R1:W-:Y:S01]  /*6f90*/  STL [R1+0xf0], R143 ;  /* 0x0000f08f01007387 */ /* 0x0003e20000100800 */
[----:B------:R-:W-:Y:S02]  /*6fa0*/  IADD3.X R94, R94, UR5, RZ, P4, !PT ;  /* 0x000000055e5e7c10 */ /* 0x000fe4000a7fe4ff */
[----:B------:R-:W-:Y:S01]  /*6fb0*/  IADD3 R90, P4, R90, UR4, RZ ;  /* 0x000000045a5a7c10 */ /* 0x000fe2000ff9e0ff */
[----:B-1----:R-:W2:Y:S04]  /*6fc0*/  LDL R143, [R1+0x18] ;  /* 0x00001800018f7983 */ /* 0x002ea80000100800 */
[----:B------:R1:W-:Y:S04]  /*6fd0*/  STL [R1+0xf4], R21 ;  /* 0x0000f41501007387 */ /* 0x0003e80000100800 */
[----:B-1----:R-:W4:Y:S04]  /*6fe0*/  LDL R21, [R1+0x14] ;  /* 0x0000140001157983 */ /* 0x002f280000100800 */
        /* <DEDUP_REMOVED lines=9> */
[----:B-1----:R-:W4:Y:S01]  /*7080*/  LDL R90, [R1] ;  /* 0x00000000015a7983 */ /* 0x002f220000100800 */
[C---:B------:R-:W-:Y:S01]  /*7090*/  SHF.L.U64.HI R151, R235.reuse, 0x2, R24 ;  /* 0x00000002eb977819 */ /* 0x040fe20000010218 */
[----:B------:R-:W-:-:S02]  /*70a0*/  IMAD.SHL.U32 R152, R235, 0x4, RZ ;  /* 0x00000004eb987824 */ /* 0x000fc400078e00ff */
[----:B------:R-:W4:Y:S01]  /*70b0*/  LDL R235, [R1+0x40] ;  /* 0x0000400001eb7983 */ /* 0x000f220000100800 */
[----:B---3--:R-:W-:Y:S02]  /*70c0*/  SHF.R.S32.HI R220, RZ, 0x1f, R153 ;  /* 0x0000001fffdc7819 */ /* 0x008fe40000011499 */
[----:B------:R-:W-:Y:S02]  /*70d0*/  SHF.R.S32.HI R221, RZ, 0x1f, R154 ;  /* 0x0000001fffdd7819 */ /* 0x000fe4000001149a */
[----:B------:R-:W-:Y:S02]  /*70e0*/  SHF.R.S32.HI R222, RZ, 0x1f, R20 ;  /* 0x0000001fffde7819 */ /* 0x000fe40000011414 */
[----:B------:R-:W-:Y:S02]  /*70f0*/  SHF.L.U64.HI R220, R153, 0x2, R220 ;  /* 0x0000000299dc7819 */ /* 0x000fe400000102dc */
[----:B------:R-:W-:Y:S02]  /*7100*/  SHF.R.S32.HI R224, RZ, 0x1f, R234 ;  /* 0x0000001fffe07819 */ /* 0x000fe400000114ea */
[----:B------:R-:W-:-:S02]  /*7110*/  SHF.L.U64.HI R221, R154, 0x2, R221 ;  /* 0x000000029add7819 */ /* 0x000fc400000102dd */
[----:B------:R-:W-:Y:S02]  /*7120*/  SHF.R.S32.HI R225, RZ, 0x1f, R157 ;  /* 0x0000001fffe17819 */ /* 0x000fe4000001149d */
[----:B------:R-:W-:Y:S02]  /*7130*/  SHF.R.S32.HI R226, RZ, 0x1f, R18 ;  /* 0x0000001fffe27819 */ /* 0x000fe40000011412 */
[----:B------:R-:W-:Y:S02]  /*7140*/  SHF.R.S32.HI R227, RZ, 0x1f, R3 ;  /* 0x0000001fffe37819 */ /* 0x000fe40000011403 */
[----:B------:R-:W-:Y:S02]  /*7150*/  SHF.L.U64.HI R222, R20, 0x2, R222 ;  /* 0x0000000214de7819 */ /* 0x000fe400000102de */
[----:B------:R-:W-:Y:S02]  /*7160*/  SHF.R.S32.HI R228, RZ, 0x1f, R2 ;  /* 0x0000001fffe47819 */ /* 0x000fe40000011402 */
[----:B------:R-:W-:-:S02]  /*7170*/  SHF.L.U64.HI R224, R234, 0x2, R224 ;  /* 0x00000002eae07819 */ /* 0x000fc400000102e0 */
[----:B------:R-:W-:Y:S02]  /*7180*/  SHF.R.S32.HI R229, RZ, 0x1f, R0 ;  /* 0x0000001fffe57819 */ /* 0x000fe40000011400 */
[----:B------:R-:W-:Y:S02]  /*7190*/  SHF.L.U64.HI R225, R157, 0x2, R225 ;  /* 0x000000029de17819 */ /* 0x000fe400000102e1 */
[----:B------:R-:W-:Y:S02]  /*71a0*/  SHF.L.U64.HI R226, R18, 0x2, R226 ;  /* 0x0000000212e27819 */ /* 0x000fe400000102e2 */
[----:B------:R-:W-:Y:S02]  /*71b0*/  SHF.L.U64.HI R227, R3, 0x2, R227 ;  /* 0x0000000203e37819 */ /* 0x000fe400000102e3 */
[----:B------:R-:W-:Y:S02]  /*71c0*/  SHF.L.U64.HI R228, R2, 0x2, R228 ;  /* 0x0000000202e47819 */ /* 0x000fe400000102e4 */
[----:B------:R-:W-:-:S02]  /*71d0*/  SHF.L.U64.HI R229, R0, 0x2, R229 ;  /* 0x0000000200e57819 */ /* 0x000fc400000102e5 */
[----:B--2---:R-:W-:-:S04]  /*71e0*/  SHF.R.S32.HI R219, RZ, 0x1f, R143 ;  /* 0x0000001fffdb7819 */ /* 0x004fc8000001148f */
[----:B------:R-:W-:Y:S02]  /*71f0*/  SHF.L.U64.HI R219, R143, 0x2, R219 ;  /* 0x000000028fdb7819 */ /* 0x000fe400000102db */
[----:B----4-:R-:W-:-:S04]  /*7200*/  SHF.R.S32.HI R218, RZ, 0x1f, R21 ;  /* 0x0000001fffda7819 */ /* 0x010fc80000011415 */
[----:B------:R-:W-:Y:S02]  /*7210*/  SHF.L.U64.HI R218, R21, 0x2, R218 ;  /* 0x0000000215da7819 */ /* 0x000fe400000102da */
[----:B------:R-:W-:-:S04]  /*7220*/  SHF.R.S32.HI R217, RZ, 0x1f, R23 ;  /* 0x0000001fffd97819 */ /* 0x000fc80000011417 */
        /* <DEDUP_REMOVED lines=9> */
[----:B------:R1:W5:Y:S04]  /*72c0*/  LDL.LU R90, [R1+0x108] ;  /* 0x00010800015a7983 */ /* 0x0003680000300800 */
[----:B------:R1:W5:Y:S04]  /*72d0*/  LDL.LU R94, [R1+0x104] ;  /* 0x00010400015e7983 */ /* 0x0003680000300800 */
[----:B------:R1:W5:Y:S04]  /*72e0*/  LDL.LU R88, [R1+0x100] ;  /* 0x0001000001587983 */ /* 0x0003680000300800 */
[----:B------:R1:W5:Y:S04]  /*72f0*/  LDL.LU R92, [R1+0xfc] ;  /* 0x0000fc00015c7983 */ /* 0x0003680000300800 */
[----:B------:R1:W5:Y:S04]  /*7300*/  LDL.LU R23, [R1+0xf8] ;  /* 0x0000f80001177983 */ /* 0x0003680000300800 */
[----:B------:R1:W5:Y:S04]  /*7310*/  LDL.LU R21, [R1+0xf4] ;  /* 0x0000f40001157983 */ /* 0x0003680000300800 */
[----:B------:R1:W5:Y:S04]  /*7320*/  LDL.LU R143, [R1+0xf0] ;  /* 0x0000f000018f7983 */ /* 0x0003680000300800 */
[----:B------:R1:W5:Y:S04]  /*7330*/  LDL.LU R153, [R1+0xec] ;  /* 0x0000ec0001997983 */ /* 0x0003680000300800 */
[----:B------:R-:W2:Y:S04]  /*7340*/  LDL.LU R154, [R1+0xe8] ;  /* 0x0000e800019a7983 */ /* 0x000ea80000300800 */
[----:B------:R1:W5:Y:S04]  /*7350*/  LDL.LU R20, [R1+0xe4] ;  /* 0x0000e40001147983 */ /* 0x0003680000300800 */
[----:B------:R1:W5:Y:S04]  /*7360*/  LDL.LU R234, [R1+0xe0] ;  /* 0x0000e00001ea7983 */ /* 0x0003680000300800 */
[----:B------:R1:W5:Y:S04]  /*7370*/  LDL.LU R157, [R1+0xdc] ;  /* 0x0000dc00019d7983 */ /* 0x0003680000300800 */
[----:B------:R1:W5:Y:S04]  /*7380*/  LDL.LU R18, [R1+0xd8] ;  /* 0x0000d80001127983 */ /* 0x0003680000300800 */
[----:B------:R1:W5:Y:S04]  /*7390*/  LDL.LU R3, [R1+0xd4] ;  /* 0x0000d40001037983 */ /* 0x0003680000300800 */
[----:B------:R1:W5:Y:S04]  /*73a0*/  LDL.LU R2, [R1+0xd0] ;  /* 0x0000d00001027983 */ /* 0x0003680000300800 */
[----:B------:R1:W5:Y:S01]  /*73b0*/  LDL.LU R0, [R1+0xcc] ;  /* 0x0000cc0001007983 */ /* 0x0003620000300800 */
[----:B------:R-:W-:-:S02]  /*73c0*/  IADD3.X R96, R96, UR5, RZ, P6, !PT ;  /* 0x0000000560607c10 */ /* 0x000fc4000b7fe4ff */
[----:B------:R-:W-:Y:S02]  /*73d0*/  IADD3.X R98, R98, UR5, RZ, P5, !PT ;  /* 0x0000000562627c10 */ /* 0x000fe4000affe4ff */
[----:B------:R-:W-:Y:S02]  /*73e0*/  IADD3.X R100, R100, UR5, RZ, P4, !PT ;  /* 0x0000000564647c10 */ /* 0x000fe4000a7fe4ff */
[----:B------:R-:W-:Y:S02]  /*73f0*/  IADD3 R89, P6, R89, UR4, RZ ;  /* 0x0000000459597c10 */ /* 0x000fe4000ffde0ff */
[----:B------:R-:W-:Y:S02]  /*7400*/  IADD3 R91, P5, R91, UR4, RZ ;  /* 0x000000045b5b7c10 */ /* 0x000fe4000ffbe0ff */
[----:B------:R-:W-:Y:S02]  /*7410*/  IADD3 R93, P4, R93, UR4, RZ ;  /* 0x000000045d5d7c10 */ /* 0x000fe4000ff9e0ff */
        /* <DEDUP_REMOVED lines=39> */
[----:B------:R-:W-:Y:S02]  /*7690*/  SHF.R.S32.HI R172, RZ, 0x1f, R19 ;  /* 0x0000001fffac7819 */ /* 0x000fe40000011413 */
[----:B------:R-:W-:Y:S02]  /*76a0*/  IADD3 R131, P6, R131, UR4, RZ ;  /* 0x0000000483837c10 */ /* 0x000fe4000ffde0ff */
[----:B------:R-:W-:Y:S02]  /*76b0*/  IADD3 R133, P5, R133, UR4, RZ ;  /* 0x0000000485857c10 */ /* 0x000fe4000ffbe0ff */
[----:B------:R-:W-:Y:S01]  /*76c0*/  IADD3 R135, P4, R135, UR4, RZ ;  /* 0x0000000487877c10 */ /* 0x000fe2000ff9e0ff */
[----:B------:R-:W-:Y:S01]  /*76d0*/  IMAD.MOV.U32 R145, RZ, RZ, R156 ;  /* 0x000000ffff917224 */ /* 0x000fe200078e009c */
[----:B------:R-:W-:-:S02]  /*76e0*/  IADD3.X R144, R144, UR5, RZ, P6, !PT ;  /* 0x0000000590907c10 */ /* 0x000fc4000b7fe4ff */
[----:B------:R-:W-:Y:S02]  /*76f0*/  IADD3.X R146, R146, UR5, RZ, P5, !PT ;  /* 0x0000000592927c10 */ /* 0x000fe4000affe4ff */
[----:B------:R-:W-:Y:S02]  /*7700*/  IADD3.X R22, R26, UR5, RZ, P4, !PT ;  /* 0x000000051a167c10 */ /* 0x000fe4000a7fe4ff */
[----:B------:R-:W-:Y:S02]  /*7710*/  LEA.HI.X R25, R19, R25, R172, 0x3, P3 ;  /* 0x0000001913197211 */ /* 0x000fe400018f1cac */
[----:B------:R-:W-:Y:S02]  /*7720*/  SHF.R.S32.HI R232, RZ, 0x1f, R158 ;  /* 0x0000001fffe87819 */ /* 0x000fe4000001149e */
[----:B------:R-:W-:Y:S02]  /*7730*/  IADD3 R137, P6, R137, UR4, RZ ;  /* 0x0000000489897c10 */ /* 0x000fe4000ffde0ff */
[----:B------:R-:W-:-:S02]  /*7740*/  IADD3 R139, P5, R139, UR4, RZ ;  /* 0x000000048b8b7c10 */ /* 0x000fc4000ffbe0ff */
[----:B------:R-:W-:Y:S02]  /*7750*/  IADD3 R141, P4, R141, UR4, RZ ;  /* 0x000000048d8d7c10 */ /* 0x000fe4000ff9e0ff */
[----:B------:R-:W-:Y:S02]  /*7760*/  SHF.R.S32.HI R156, RZ, 0x1f, R162 ;  /* 0x0000001fff9c7819 */ /* 0x000fe400000114a2 */
[----:B------:R-:W-:Y:S02]  /*7770*/  SHF.R.S32.HI R173, RZ, 0x1f, R163 ;  /* 0x0000001fffad7819 */ /* 0x000fe400000114a3 */
[----:B------:R-:W-:Y:S02]  /*7780*/  SHF.R.S32.HI R174, RZ, 0x1f, R164 ;  /* 0x0000001fffae7819 */ /* 0x000fe400000114a4 */
[----:B------:R-:W-:Y:S02]  /*7790*/  SHF.R.S32.HI R175, RZ, 0x1f, R13 ;  /* 0x0000001fffaf7819 */ /* 0x000fe4000001140d */
[----:B------:R-:W-:-:S02]  /*77a0*/  SHF.R.S32.HI R176, RZ, 0x1f, R165 ;  /* 0x0000001fffb07819 */ /* 0x000fc400000114a5 */
[----:B------:R-:W-:Y:S02]  /*77b0*/  SHF.R.S32.HI R177, RZ, 0x1f, R166 ;  /* 0x0000001fffb17819 */ /* 0x000fe400000114a6 */
        /* <DEDUP_REMOVED lines=38> */
[----:B------:R-:W-:Y:S01]  /*7a20*/  SHF.R.S32.HI R233, RZ, 0x1f, R159 ;  /* 0x0000001fffe97819 */ /* 0x000fe2000001149f */
[----:B------:R-:W-:Y:S01]  /*7a30*/  IMAD.MOV.U32 R155, RZ, RZ, RZ ;  /* 0x000000ffff9b7224 */ /* 0x000fe200078e00ff */
[----:B------:R-:W-:Y:S02]  /*7a40*/  IADD3.X R149, R25, UR7, RZ, P2, !PT ;  /* 0x0000000719957c10 */ /* 0x000fe400097fe4ff */
[----:B------:R-:W-:-:S02]  /*7a50*/  CS2R R56, SRZ ;  /* 0x0000000000387805 */ /* 0x000fc4000001ff00 */
[----:B------:R-:W-:Y:S02]  /*7a60*/  SHF.L.U64.HI R232, R158, 0x2, R232 ;  /* 0x000000029ee87819 */ /* 0x000fe400000102e8 */
[----:B------:R-:W-:Y:S02]  /*7a70*/  CS2R R58, SRZ ;  /* 0x00000000003a7805 */ /* 0x000fe4000001ff00 */
[----:B------:R-:W-:Y:S02]  /*7a80*/  IADD3.X R150, R150, UR5, RZ, P6, !PT ;  /* 0x0000000596967c10 */ /* 0x000fe4000b7fe4ff */
[----:B------:R-:W-:Y:S02]  /*7a90*/  CS2R R60, SRZ ;  /* 0x00000000003c7805 */ /* 0x000fe4000001ff00 */
[----:B------:R-:W-:Y:S02]  /*7aa0*/  IADD3.X R147, R147, UR5, RZ, P5, !PT ;  /* 0x0000000593937c10 */ /* 0x000fe4000affe4ff */
[----:B------:R-:W-:-:S02]  /*7ab0*/  CS2R R62, SRZ ;  /* 0x00000000003e7805 */ /* 0x000fc4000001ff00 */
[----:B------:R-:W-:Y:S02]  /*7ac0*/  IADD3.X R148, R148, UR5, RZ, P4, !PT ;  /* 0x0000000594947c10 */ /* 0x000fe4000a7fe4ff */
        /* <DEDUP_REMOVED lines=18> */
[----:B------:R-:W-:Y:S02]  /*7bf0*/  SHF.L.U64.HI R172, R19, 0x2, R172 ;  /* 0x0000000213ac7819 */ /* 0x000fe400000102ac */
[----:B------:R-:W-:Y:S02]  /*7c00*/  CS2R R36, SRZ ;  /* 0x0000000000247805 */ /* 0x000fe4000001ff00 */
[----:B------:R-:W-:Y:S02]  /*7c10*/  SHF.L.U64.HI R156, R162, 0x2, R156 ;  /* 0x00000002a29c7819 */ /* 0x000fe4000001029c */
[----:B------:R-:W-:Y:S02]  /*7c20*/  CS2R R38, SRZ ;  /* 0x0000000000267805 */ /* 0x000fe4000001ff00 */
[----:B------:R-:W-:-:S02]  /*7c30*/  SHF.L.U64.HI R173, R163, 0x2, R173 ;  /* 0x00000002a3ad7819 */ /* 0x000fc400000102ad */
        /* <DEDUP_REMOVED lines=16> */
[----:B------:R-:W-:Y:S02]  /*7d40*/  SHF.L.U64.HI R182, R170, 0x2, R182 ;  /* 0x00000002aab67819 */ /* 0x000fe400000102b6 */
[----:B------:R-:W-:-:S02]  /*7d50*/  SHF.L.U64.HI R183, R11, 0x2, R183 ;  /* 0x000000020bb77819 */ /* 0x000fc400000102b7 */
[----:B------:R-:W-:Y:S02]  /*7d60*/  SHF.L.U64.HI R184, R171, 0x2, R184 ;  /* 0x00000002abb87819 */ /* 0x000fe400000102b8 */
[----:B------:R-:W-:Y:S02]  /*7d70*/  SHF.L.U64.HI R185, R236, 0x2, R185 ;  /* 0x00000002ecb97819 */ /* 0x000fe400000102b9 */
[----:B------:R-:W-:Y:S02]  /*7d80*/  SHF.L.U64.HI R186, R237, 0x2, R186 ;  /* 0x00000002edba7819 */ /* 0x000fe400000102ba */
[----:B------:R-:W-:Y:S02]  /*7d90*/  SHF.L.U64.HI R187, R10, 0x2, R187 ;  /* 0x000000020abb7819 */ /* 0x000fe400000102bb */
[----:B------:R-:W-:Y:S02]  /*7da0*/  SHF.L.U64.HI R188, R238, 0x2, R188 ;  /* 0x00000002eebc7819 */ /* 0x000fe400000102bc */
[----:B--2---:R-:W-:-:S02]  /*7db0*/  SHF.R.S32.HI R154, RZ, 0x6, R154 ;  /* 0x00000006ff9a7819 */ /* 0x004fc4000001149a */
[----:B------:R-:W-:Y:S02]  /*7dc0*/  SHF.L.U64.HI R189, R239, 0x2, R189 ;  /* 0x00000002efbd7819 */ /* 0x000fe400000102bd */
[----:B------:R-:W-:Y:S01]  /*7dd0*/  SHF.L.U64.HI R190, R240, 0x2, R190 ;  /* 0x00000002f0be7819 */ /* 0x000fe200000102be */
[----:B------:R-:W-:Y:S01]  /*7de0*/  VIADD R158, R154, 0xfffffffe ;  /* 0xfffffffe9a9e7836 */ /* 0x000fe20000000000 */
[----:B------:R-:W-:Y:S02]  /*7df0*/  SHF.L.U64.HI R191, R9, 0x2, R191 ;  /* 0x0000000209bf7819 */ /* 0x000fe400000102bf */
        /* <DEDUP_REMOVED lines=24> */
[----:B------:R-:W-:Y:S01]  /*7f80*/  SHF.L.U64.HI R233, R159, 0x2, R233 ;  /* 0x000000029fe97819 */ /* 0x000fe200000102e9 */
[----:B------:R-:W-:Y:S01]  /*7f90*/  UMOV UR10, 0x1 ;  /* 0x00000001000a7882 */ /* 0x000fe20000000000 */
[----:B-1----:R-:W-:-:S05]  /*7fa0*/  UMOV UR9, 0xffffffff ;  /* 0xffffffff00097882 */ /* 0x002fca0000000000 */
.L_x_1:
[----:B------:R-:W-:Y:S01]  /*7fb0*/  UIADD3 UR9, UR9, 0x1, URZ ;  /* 0x0000000109097890 */ /* 0x000fe2000fffe03f */
[----:B------:R-:W-:-:S04]  /*7fc0*/  DEPBAR.LE SB0, 0x2 ;  /* 0x000080800000791a */ /* 0x000fc80000000000 */
[----:B------:R-:W-:Y:S01]  /*7fd0*/  BAR.SYNC.DEFER_BLOCKING 0x0 ;  /* 0x0000000000007b1d */ /* 0x000fe20000010000 */
[----:B------:R-:W-:Y:S01]  /*7fe0*/  UISETP.GT.AND UP0, UPT, UR9, 0x2, UPT ;  /* 0x000000020900788c */ /* 0x000fe2000bf04270 */
[----:B------:R-:W-:Y:S01]  /*7ff0*/  VIADD R158, R154, 0xfffffffe ;  /* 0xfffffffe9a9e7836 */ /* 0x000fe20000000000 */
[----:B------:R-:W-:Y:S01]  /*8000*/  ISETP.GT.AND P3, PT, R145, RZ, PT ;  /* 0x000000ff9100720c */ /* 0x000fe20003f64270 */
[----:B------:R-:W-:Y:S01]  /*8010*/  UIADD3 UR10, UR10, 0x1, URZ ;  /* 0x000000010a0a7890 */ /* 0x000fe2000fffe03f */
[----:B------:R-:W-:Y:S01]  /*8020*/  IMAD.MOV.U32 R159, RZ, RZ, R149 ;  /* 0x000000ffff9f7224 */ /* 0x000fe200078e0095 */
[----:B------:R-:W-:Y:S01]  /*8030*/  USEL UR9, UR9, URZ, !UP0 ;  /* 0x0000003f09097287 */ /* 0x000fe2000c000000 */
[----:B------:R-:W-:Y:S01]  /*8040*/  ISETP.GE.AND P2, PT, R155, R158, PT ;  /* 0x0000009e9b00720c */ /* 0x000fe20003f46270 */
[----:B------:R-:W-:Y:S01]  /*8050*/  UMOV UR7, 0x40000040 ;  /* 0x4000004000077882 */ /* 0x000fe20000000000 */
[----:B------:R-:W-:Y:S01]  /*8060*/  SEL R158, RZ, 0x4, !P3 ;  /* 0x00000004ff9e7807 */ /* 0x000fe20005800000 */
[----:B------:R-:W-:-:S02]  /*8070*/  ULEA UR5, UR9, UR8, 0xe ;  /* 0x0000000809057291 */ /* 0x000fc4000f8e703f */
[----:B------:R-:W-:Y:S01]  /*8080*/  ULEA UR4, UR9, UR8, 0xf ;  /* 0x0000000809047291 */ /* 0x000fe2000f8e783f */
[----:B------:R-:W-:Y:S01]  /*8090*/  SEL R158, R158, RZ, !P2 ;  /* 0x000000ff9e9e7207 */ /* 0x000fe20005000000 */
[----:B------:R-:W-:Y:S02]  /*80a0*/  UIADD3 UR5, UR5, 0x18000, URZ ;  /* 0x0001800005057890 */ /* 0x000fe4000fffe03f */
[----:B------:R-:W-:Y:S01]  /*80b0*/  USHF.R.U32.HI UR4, URZ, 0x4, UR4 ;  /* 0x000000043f047899 */ /* 0x000fe20008011604 */
[----:B------:R-:W-:Y:S01]  /*80c0*/  ISETP.NE.U32.AND P3, PT, R158, RZ, PT ;  /* 0x000000ff9e00720c */ /* 0x000fe20003f65070 */
[----:B------:R-:W-:Y:S01]  /*80d0*/  USHF.R.U32.HI UR5, URZ, 0x4, UR5 ;  /* 0x000000043f057899 */ /* 0x000fe20008011605 */
[----:B-----5:R-:W-:Y:S01]  /*80e0*/  IMAD.MOV.U32 R158, RZ, RZ, R143 ;  /* 0x000000ffff9e7224 */ /* 0x020fe200078e008f */
[----:B------:R-:W-:Y:S02]  /*80f0*/  USGXT.U32 UR4, UR4, 0xe ;  /* 0x0000000e0404789a */ /* 0x000fe40008000000 */
[----:B------:R-:W-:Y:S01]  /*8100*/  USGXT.U32 UR6, UR5, 0xe ;  /* 0x0000000e0506789a */ /* 0x000fe20008000000 */
[----:B------:R-:W-:-:S02]  /*8110*/  WARPGROUP.ARRIVE ;  /* 0x00000000000079c5 */ /* 0x000fc40000000000 */
[----:B------:R-:W-:Y:S01]  /*8120*/  UMOV UR5, 0x40000040 ;  /* 0x4000004000057882 */ /* 0x000fe20000000000 */
[----:B------:R-:W-:Y:S02]  /*8130*/  UIADD3 UR12, UP0, UR4, 0x2, URZ ;  /* 0x00000002040c7890 */ /* 0x000fe4000ff1e03f */
[----:B------:R-:W-:-:S03]  /*8140*/  UIADD3 UR14, UP1, UR6, 0x2, URZ ;  /* 0x00000002060e7890 */ /* 0x000fc6000ff3e03f */
[----:B------:R-:W-:Y:S01]  /*8150*/  HGMMA.64x64x8.F32.TF32 R56, gdesc[UR4], R56 ;  /* 0x04e00000043879f0 */ /* 0x000fe20008702838 */
[----:B------:R-:W-:Y:S01]  /*8160*/  UMOV UR4, URZ ;  /* 0x0000003f00047c82 */ /* 0x000fe20008000000 */
[----:B------:R-:W-:Y:S01]  /*8170*/  UMOV UR5, URZ ;  /* 0x0000003f00057c82 */ /* 0x000fe20008000000 */
[----:B------:R-:W-:Y:S02]  /*8180*/  UIADD3.X UR13, UR4, 0x40000040, URZ, UP0, !UPT ;  /* 0x40000040040d7890 */ /* 0x000fe400087fe43f */
[----:B------:R-:W-:Y:S02]  /*8190*/  UIADD3.X UR15, UR5, 0x40000040, URZ, UP1, !UPT ;  /* 0x40000040050f7890 */ /* 0x000fe40008ffe43f */
[----:B------:R-:W-:Y:S02]  /*81a0*/  UIADD3.64 UR40, UR12, 0x2, URZ ;  /* 0x000000020c287897 */ /* 0x000fe4000fffe03f */
[----:B------:R-:W-:Y:S02]  /*81b0*/  UIADD3.64 UR42, UR14, 0x2, URZ ;  /* 0x000000020e2a7897 */ /* 0x000fe4000fffe03f */
[----:B------:R-:W-:-:S02]  /*81c0*/  UIADD3.64 UR36, UR12, 0x4, URZ ;  /* 0x000000040c247897 */ /* 0x000fc4000fffe03f */
[----:B------:R-:W-:Y:S02]  /*81d0*/  UIADD3.64 UR38, UR14, 0x4, URZ ;  /* 0x000000040e267897 */ /* 0x000fe4000fffe03f */
[----:B------:R-:W-:Y:S02]  /*81e0*/  UIADD3.64 UR32, UR12, 0x3fe, URZ ;  /* 0x000003fe0c207897 */ /* 0x000fe4000fffe03f */
[----:B------:R-:W-:Y:S02]  /*81f0*/  UIADD3.64 UR34, UR14, 0x1fe, URZ ;  /* 0x000001fe0e227897 */ /* 0x000fe4000fffe03f */
[----:B------:R-:W-:Y:S02]  /*8200*/  UIADD3.64 UR28, UR12, 0x400, URZ ;  /* 0x000004000c1c7897 */ /* 0x000fe4000fffe03f */
[----:B------:R-:W-:Y:S02]  /*8210*/  UIADD3.64 UR30, UR14, 0x200, URZ ;  /* 0x000002000e1e7897 */ /* 0x000fe4000fffe03f */
[----:B------:R-:W-:-:S02]  /*8220*/  UIADD3.64 UR24, UR12, 0x402, URZ ;  /* 0x000004020c187897 */ /* 0x000fc4000fffe03f */
[----:B------:R-:W-:Y:S02]  /*8230*/  UIADD3.64 UR26, UR14, 0x202, URZ ;  /* 0x000002020e1a7897 */ /* 0x000fe4000fffe03f */
[----:B------:R-:W-:Y:S02]  /*8240*/  UIADD3.64 UR20, UR12, 0x404, URZ ;  /* 0x000004040c147897 */ /* 0x000fe4000fffe03f */
[----:B------:R-:W-:Y:S02]  /*8250*/  UIADD3.64 UR22, UR14, 0x204, URZ ;  /* 0x000002040e167897 */ /* 0x000fe4000fffe03f */
[----:B------:R-:W-:Y:S02]  /*8260*/  UIADD3.64 UR4, UR12, 0x1fe, URZ ;  /* 0x000001fe0c047897 */ /* 0x000fe4000fffe03f */
[----:B------:R-:W-:-:S04]  /*8270*/  UISETP.GT.AND UP0, UPT, UR10, 0x2, UPT ;  /* 0x000000020a00788c */ /* 0x000fc8000bf04270 */
[----:B------:R-:W-:Y:S01]  /*8280*/  USEL UR10, UR10, URZ, !UP0 ;  /* 0x0000003f0a0a7287 */ /* 0x000fe2000c000000 */
[----:B------:R-:W-:Y:S04]  /*8290*/  HGMMA.64x64x8.F32.TF32 R56, gdesc[UR12], R56 ;  /* 0x04e000000c3879f0 */ /* 0x000fe80008702838 */
[----:B------:R-:W-:Y:S01]  /*82a0*/  HGMMA.64x64x8.F32.TF32 R56, gdesc[UR40], R56 ;  /* 0x04e00000283879f0 */ /* 0x000fe20008702838 */
[----:B------:R-:W-:-:S03]  /*82b0*/  UIADD3.64 UR40, UR12, 0x202, URZ ;  /* 0x000002020c287897 */ /* 0x000fc6000fffe03f */
        /* <DEDUP_REMOVED lines=8> */
[----:B------:R-:W-:Y:S04]  /*8340*/  HGMMA.64x64x8.F32.TF32 R56, gdesc[UR20], R56 ;  /* 0x04e00000143879f0 */ /* 0x000fe80008702838 */
[----:B------:R-:W-:Y:S01]  /*8350*/  HGMMA.64x64x8.F32.TF32 R24, gdesc[UR4], R24 ;  /* 0x04e00000041879f0 */ /* 0x000fe20008702818 */
[----:B------:R-:W-:Y:S01]  /*8360*/  UIADD3.64 UR4, UR12, 0x200, URZ ;  /* 0x000002000c047897 */ /* 0x000fe2000fffe03f */
[----:B------:R-:W-:Y:S01]  /*8370*/  UMOV UR6, UR14 ;  /* 0x0000000e00067c82 */ /* 0x000fe20008000000 */
[----:B------:R-:W-:Y:S01]  /*8380*/  UMOV UR7, UR15 ;  /* 0x0000000f00077c82 */ /* 0x000fe20008000000 */
[----:B------:R-:W-:Y:S01]  /*8390*/  UIADD3.64 UR12, UR12, 0x604, URZ ;  /* 0x000006040c0c7897 */ /* 0x000fe2000fffe03f */
[----:B------:R-:W-:Y:S01]  /*83a0*/  UMOV UR14, UR22 ;  /* 0x00000016000e7c82 */ /* 0x000fe20008000000 */
[----:B------:R-:W-:-:S04]  /*83b0*/  UMOV UR15, UR23 ;  /* 0x00000017000f7c82 */ /* 0x000fc80008000000 */
[----:B------:R-:W-:Y:S01]  /*83c0*/  HGMMA.64x64x8.F32.TF32 R24, gdesc[UR4], R24 ;  /* 0x04e00000041879f0 */ /* 0x000fe20008702818 */
[----:B------:R-:W-:-:S06]  /*83d0*/  ULEA UR4, UR10, UR8, 0xf ;  /* 0x000000080a047291 */ /* 0x000fcc000f8e783f */
[----:B------:R-:W-:Y:S01]  /*83e0*/  VIADD R235, R3, UR4 ;  /* 0x0000000403eb7c36 */ /* 0x000fe20008000000 */
[----:B------:R-:W-:Y:S04]  /*83f0*/  HGMMA.64x64x8.F32.TF32 R24, gdesc[UR40], R24 ;  /* 0x04e00000281879f0 */ /* 0x000fe80008702818 */
[----:B------:R-:W-:Y:S04]  /*8400*/  HGMMA.64x64x8.F32.TF32 R24, gdesc[UR36], R24 ;  /* 0x04e00000241879f0 */ /* 0x000fe80008702818 */
[----:B------:R-:W-:Y:S04]  /*8410*/  HGMMA.64x64x8.F32.TF32 R24, gdesc[UR32], R24 ;  /* 0x04e00000201879f0 */ /* 0x000fe80008702818 */
[----:B------:R-:W-:Y:S04]  /*8420*/  HGMMA.64x64x8.F32.TF32 R24, gdesc[UR28], R24 ;  /* 0x04e000001c1879f0 */ /* 0x000fe80008702818 */
[----:B------:R-:W-:Y:S04]  /*8430*/  HGMMA.64x64x8.F32.TF32 R24, gdesc[UR24], R24 ;  /* 0x04e00000181879f0 */ /* 0x000fe80008702818 */
[----:B------:R-:W-:Y:S03]  /*8440*/  HGMMA.64x64x8.F32.TF32 R24, gdesc[UR12], R24, gsb0 ;  /* 0x04e000000c1879f0 */ /* 0x000fe60008002818 */
[----:B------:R-:W-:-:S02]  /*8450*/  WARPGROUP.DEPBAR.LE gsb0, 0x1 ;  /* 0x00008000000079c5 */ /* 0x000fc40000010100 */
[----:B------:R-:W-:Y:S06]  /*8460*/  BAR.SYNC.DEFER_BLOCKING 0x0 ;  /* 0x0000000000007b1d */ /* 0x000fec0000010000 */
[----:B------:R-:W-:Y:S01]  /*8470*/  @!PT LDS RZ, [RZ] ;  /* 0x00000000fffff984 */ /* 0x000fe20000000800 */
[----:B------:R-:W-:Y:S01]  /*8480*/  @!PT LDS RZ, [RZ] ;  /* 0x00000000fffff984 */ /* 0x000fe20000000800 */
[----:B------:R-:W-:Y:S01]  /*8490*/  @!PT LDS RZ, [RZ] ;  /* 0x00000000fffff984 */ /* 0x000fe20000000800 */
[----:B------:R1:W-:Y:S01]  /*84a0*/  LDGSTS.E [R235], desc[UR16][R158.64], P3 ;  /* 0x000000009eeb7fae */ /* 0x0003e20009921850 */
[----:B------:R-:W-:-:S04]  /*84b0*/  ISETP.GT.AND P3, PT, R145, 0x1, PT ;  /* 0x000000019100780c */ /* 0x000fc80003f64270 */
[----:B-1----:R-:W-:-:S04]  /*84c0*/  SEL R158, RZ, 0x4, !P3 ;  /* 0x00000004ff9e7807 */ /* 0x002fc80005800000 */
[----:B------:R-:W-:-:S04]  /*84d0*/  SEL R158, R158, RZ, !P2 ;  /* 0x000000ff9e9e7207 */ /* 0x000fc80005000000 */
[----:B------:R-:W-:Y:S02]  /*84e0*/  ISETP.NE.U32.AND P3, PT, R158, RZ, PT ;  /* 0x000000ff9e00720c */ /* 0x000fe40003f65070 */
[----:B------:R-:W-:-:S05]  /*84f0*/  IADD3 R158, P4, R4, R143, RZ ;  /* 0x0000008f049e7210 */ /* 0x000fca0007f9e0ff */
[----:B------:R-:W-:-:S06]  /*8500*/  IMAD.X R159, R149, 0x1, R234, P4 ;  /* 0x00000001959f7824 */ /* 0x000fcc00020e06ea */
[----:B------:R1:W-:Y:S04]  /*8510*/  LDGSTS.E [R235+0x4], desc[UR16][R158.64], P3 ;  /* 0x000040009eeb7fae */ /* 0x0003e80009921850 */
[----:B------:R-:W2:Y:S01]  /*8520*/  LDL R159, [R1+0x48] ;  /* 0x00004800019f7983 */ /* 0x000ea20000100800 */
[----:B------:R-:W-:-:S04]  /*8530*/  ISETP.GT.AND P3, PT, R145, 0x2, PT ;  /* 0x000000029100780c */ /* 0x000fc80003f64270 */
[----:B-1----:R-:W-:-:S04]  /*8540*/  SEL R158, RZ, 0x4, !P3 ;  /* 0x00000004ff9e7807 */ /* 0x002fc80005800000 */
[----:B------:R-:W-:-:S04]  /*8550*/  SEL R158, R158, RZ, !P2 ;  /* 0x000000ff9e9e7207 */ /* 0x000fc80005000000 */
[----:B------:R-:W-:Y:S02]  /*8560*/  ISETP.NE.U32.AND P3, PT, R158, RZ, PT ;  /* 0x000000ff9e00720c */ /* 0x000fe40003f65070 */
[----:B--2---:R-:W-:-:S05]  /*8570*/  LEA R158, P4, R159, R143, 0x2 ;  /* 0x0000008f9f9e7211 */ /* 0x004fca00078810ff */
        /* <DEDUP_REMOVED lines=9> */
[----:B------:R1:W-:Y:S01]  /*8610*/  LDGSTS.E [R235+0xc], desc[UR16][R158.64], P3 ;  /* 0x0000c0009eeb7fae */ /* 0x0003e20009921850 */
[----:B------:R-:W-:-:S04]  /*8620*/  ISETP.GT.AND P3, PT, R145, 0x20, PT ;  /* 0x000000209100780c */ /* 0x000fc80003f64270 */
[----:B-1----:R-:W-:-:S04]  /*8630*/  SEL R158, RZ, 0x4, !P3 ;  /* 0x00000004ff9e7807 */ /* 0x002fc80005800000 */
[----:B------:R-:W-:-:S04]  /*8640*/  SEL R158, R158, RZ, !P2 ;  /* 0x000000ff9e9e7207 */ /* 0x000fc80005000000 */
[----:B------:R-:W-:Y:S02]  /*8650*/  ISETP.NE.U32.AND P3, PT, R158, RZ, PT ;  /* 0x000000ff9e00720c */ /* 0x000fe40003f65070 */
[----:B------:R-:W-:-:S05]  /*8660*/  LEA R158, P4, R250, R143, 0x2 ;  /* 0x0000008ffa9e7211 */ /* 0x000fca00078810ff */
        /* <DEDUP_REMOVED lines=24> */
[----:B-1----:R-:W-:Y:S02]  /*87f0*/  SEL R158, RZ, 0x4, !P3 ;  /* 0x00000004ff9e7807 */ /* 0x002fe40005800000 */
[----:B------:R-:W-:Y:S02]  /*8800*/  LOP3.LUT R235, R3, 0x10, RZ, 0x3c, !PT ;  /* 0x0000001003eb7812 */ /* 0x000fe400078e3cff */
[----:B------:R-:W-:-:S03]  /*8810*/  SEL R158, R158, RZ, !P2 ;  /* 0x000000ff9e9e7207 */ /* 0x000fc60005000000 */
[----:B------:R-:W-:Y:S01]  /*8820*/  VIADD R235, R235, UR4 ;  /* 0x00000004ebeb7c36 */ /* 0x000fe20008000000 */
[----:B------:R-:W-:Y:S02]  /*8830*/  ISETP.NE.U32.AND P3, PT, R158, RZ, PT ;  /* 0x000000ff9e00720c */ /* 0x000fe40003f65070 */
[----:B------:R-:W-:-:S05]  /*8840*/  LEA R158, P4, R4, R143, 0x2 ;  /* 0x0000008f049e7211 */ /* 0x000fca00078810ff */
[----:B------:R-:W-:-:S06]  /*8850*/  IMAD.X R159, R149, 0x1, R231, P4 ;  /* 0x00000001959f7824 */ /* 0x000fcc00020e06e7 */
[----:B------:R1:W-:Y:S04]  /*8860*/  LDGSTS.E [R235], desc[UR16][R158.64], P3 ;  /* 0x000000009eeb7fae */ /* 0x0003e80009921850 */
        /* <DEDUP_REMOVED lines=51> */
[----:B------:R1:W-:Y:S04]  /*8ba0*/  LDGSTS.E [R235+0x400c], desc[UR16][R158.64], P3 ;  /* 0x0400c0009eeb7fae */ /* 0x0003e80009921850 */
[----:B------:R-:W2:Y:S01]  /*8bb0*/  LDL R159, [R1+0x34] ;  /* 0x00003400019f7983 */ /* 0x000ea20000100800 */
[----:B------:R-:W-:Y:S02]  /*8bc0*/  ISETP.GT.AND P3, PT, R145, 0x8, PT ;  /* 0x000000089100780c */ /* 0x000fe40003f64270 */
[----:B-1----:R-:W-:Y:S02]  /*8bd0*/  LOP3.LUT R235, R3, 0x20, RZ, 0x3c, !PT ;  /* 0x0000002003eb7812 */ /* 0x002fe400078e3cff */
[----:B------:R-:W-:-:S03]  /*8be0*/  SEL R158, RZ, 0x4, !P3 ;  /* 0x00000004ff9e7807 */ /* 0x000fc60005800000 */
[----:B------:R-:W-:Y:S01]  /*8bf0*/  VIADD R235, R235, UR4 ;  /* 0x00000004ebeb7c36 */ /* 0x000fe20008000000 */
[----:B------:R-:W-:-:S04]  /*8c00*/  SEL R158, R158, RZ, !P2 ;  /* 0x000000ff9e9e7207 */ /* 0x000fc80005000000 */
[----:B------:R-:W-:Y:S02]  /*8c10*/  ISETP.NE.U32.AND P3, PT, R158, RZ, PT ;  /* 0x000000ff9e00720c */ /* 0x000fe40003f65070 */
[----:B--2---:R-:W-:-:S05]  /*8c20*/  LEA R158, P4, R159, R143, 0x2 ;  /* 0x0000008f9f9e7211 */ /* 0x004fca00078810ff */
        /* <DEDUP_REMOVED lines=185> */
[----:B------:R1:W-:Y:S01]  /*97c0*/  LDGSTS.E [R235], desc[UR16][R158.64], P3 ;  /* 0x000000009eeb7fae */ /* 0x0003e20009921850 */
        /* <DEDUP_REMOVED lines=118> */
[----:B------:R-:W2:Y:S01]  /*9f30*/  LDL R159, [R1] ;  /* 0x00000000019f7983 */ /* 0x000ea20000100800 */
[----:B------:R-:W-:Y:S01]  /*9f40*/  ISETP.GT.AND P3, PT, R145, 0x1d, PT ;  /* 0x0000001d9100780c */ /* 0x000fe20003f64270 */
[----:B------:R-:W-:Y:S01]  /*9f50*/  ULEA UR4, UR10, UR8, 0xe ;  /* 0x000000080a047291 */ /* 0x000fe2000f8e703f */
[----:B------:R-:W-:Y:S02]  /*9f60*/  VIADD R155, R155, 0x1 ;  /* 0x000000019b9b7836 */ /* 0x000fe40000000000 */
        /* <DEDUP_REMOVED lines=48> */
[----:B------:R-:W0:Y:S01]  /*a270*/  LDGDEPBAR ;  /* 0x00000000000079af */ /* 0x000e220000000000 */
[----:B-1----:R-:W1:Y:S01]  /*a280*/  S2R R159, SR_TID.X ;  /* 0x00000000009f7919 */ /* 0x002e620000002100 */
[----:B------:R-:W-:Y:S01]  /*a290*/  VIADD R235, R2, UR4 ;  /* 0x0000000402eb7c36 */ /* 0x000fe20008000000 */
[----:B-1----:R-:W-:-:S04]  /*a2a0*/  LOP3.LUT R159, R159, 0x3f, RZ, 0xc0, !PT ;  /* 0x0000003f9f9f7812 */ /* 0x002fc800078ec0ff */
[----:B------:R-:W-:Y:S01]  /*a2b0*/  ISETP.GE.AND P3, PT, R159, R145, PT ;  /* 0x000000919f00720c */ /* 0x000fe20003f66270 */
[----:B------:R-:W-:-:S03]  /*a2c0*/  VIADD R145, R145, 0xffffffc0 ;  /* 0xffffffc091917836 */ /* 0x000fc60000000000 */
[----:B------:R-:W-:-:S04]  /*a2d0*/  SEL R158, RZ, 0x4, P3 ;  /* 0x00000004ff9e7807 */ /* 0x000fc80001800000 */
[----:B------:R-:W-:-:S04]  /*a2e0*/  SEL R158, R158, RZ, !P2 ;  /* 0x000000ff9e9e7207 */ /* 0x000fc80005000000 */
[----:B------:R-:W-:Y:S02]  /*a2f0*/  ISETP.NE.U32.AND P2, PT, R158, RZ, PT ;  /* 0x000000ff9e00720c */ /* 0x000fe40003f45070 */
[----:B------:R-:W-:-:S05]  /*a300*/  IADD3 R158, P3, R18, R141, RZ ;  /* 0x0000008d129e7210 */ /* 0x000fca0007f7e0ff */
[----:B------:R-:W-:-:S06]  /*a310*/  IMAD.X R159, R148, 0x1, R20, P3 ;  /* 0x00000001949f7824 */ /* 0x000fcc00018e0614 */
[----:B------:R1:W-:Y:S02]  /*a320*/  LDGSTS.E [R235+0x18000], desc[UR16][R158.64], P2 ;  /* 0x180000009eeb7fae */ /* 0x0003e40009121850 */
[----:B-1----:R-:W-:-:S05]  /*a330*/  IADD3 R158, P3, R18, R133, RZ ;  /* 0x00000085129e7210 */ /* 0x002fca0007f7e0ff */
[----:B------:R-:W-:-:S05]  /*a340*/  IMAD.X R159, R146, 0x1, R20, P3 ;  /* 0x00000001929f7824 */ /* 0x000fca00018e0614 */
        /* <DEDUP_REMOVED lines=16> */
[----:B-1----:R-:W-:Y:S02]  /*a450*/  IADD3 R158, P3, R18, R88, RZ ;  /* 0x00000058129e7210 */ /* 0x002fe40007f7e0ff */
[----:B------:R-:W-:-:S03]  /*a460*/  IADD3 R88, P5, R88, R152, RZ ;  /* 0x0000009858587210 */ /* 0x000fc60007fbe0ff */
[C---:B------:R-:W-:Y:S02]  /*a470*/  IMAD.X R159, R98.reuse, 0x1, R20, P3 ;  /* 0x00000001629f7824 */ /* 0x040fe400018e0614 */
[----:B------:R-:W-:-:S03]  /*a480*/  IMAD.X R98, R98, 0x1, R151, P5 ;  /* 0x0000000162627824 */ /* 0x000fc600028e0697 */
[----:B------:R1:W-:Y:S02]  /*a490*/  LDGSTS.E [R235+0x19c00], desc[UR16][R158.64], P2 ;  /* 0x19c000009eeb7fae */ /* 0x0003e40009121850 */
[----:B-1----:R-:W-:Y:S02]  /*a4a0*/  LOP3.LUT R235, R2, 0x20, RZ, 0x3c, !PT ;  /* 0x0000002002eb7812 */ /* 0x002fe400078e3cff */
[----:B------:R-:W-:-:S03]  /*a4b0*/  IADD3 R158, P3, R18, R139, RZ ;  /* 0x0000008b129e7210 */ /* 0x000fc60007f7e0ff */
[----:B------:R-:W-:Y:S02]  /*a4c0*/  VIADD R235, R235, UR4 ;  /* 0x00000004ebeb7c36 */ /* 0x000fe40008000000 */
        /* <DEDUP_REMOVED lines=23> */
[--C-:B------:R-:W-:Y:S01]  /*a640*/  IMAD.X R96, R96, 0x1, R151.reuse, P4 ;  /* 0x0000000160607824 */ /* 0x100fe200020e0697 */
[----:B------:R-:W-:Y:S02]  /*a650*/  IADD3 R93, P4, R93, R152, RZ ;  /* 0x000000985d5d7210 */ /* 0x000fe40007f9e0ff */
[----:B------:R1:W-:Y:S03]  /*a660*/  LDGSTS.E [R235+0x19d00], desc[UR16][R158.64], P2 ;  /* 0x19d000009eeb7fae */ /* 0x0003e60009121850 */
[----:B------:R-:W-:Y:S01]  /*a670*/  IMAD.X R106, R106, 0x1, R151, P4 ;  /* 0x000000016a6a7824 */ /* 0x000fe200020e0697 */
        /* <DEDUP_REMOVED lines=44> */
[-C--:B------:R-:W-:Y:S02]  /*a940*/  IADD3 R113, P4, R113, R152.reuse, RZ ;  /* 0x0000009871717210 */ /* 0x080fe40007f9e0ff */
[----:B------:R1:W-:Y:S03]  /*a950*/  LDGSTS.E [R235+0x19300], desc[UR16][R158.64], P2 ;  /* 0x193000009eeb7fae */ /* 0x0003e60009121850 */
[----:B------:R-:W-:Y:S01]  /*a960*/  IMAD.X R126, R126, 0x1, R151, P4 ;  /* 0x000000017e7e7824 */ /* 0x000fe200020e0697 */
[----:B------:R-:W-:-:S05]  /*a970*/  IADD3 R123, P4, R123, R152, RZ ;  /* 0x000000987b7b7210 */ /* 0x000fca0007f9e0ff */
[--C-:B------:R-:W-:Y:S01]  /*a980*/  IMAD.X R136, R136, 0x1, R151.reuse, P4 ;  /* 0x0000000188887824 */ /* 0x100fe200020e0697 */
[-C--:B------:R-:W-:Y:S02]  /*a990*/  IADD3 R133, P4, R133, R152.reuse, RZ ;  /* 0x0000009885857210 */ /* 0x080fe40007f9e0ff */
[----:B-1----:R-:W-:Y:S02]  /*a9a0*/  IADD3 R158, P3, R18, R95, RZ ;  /* 0x0000005f129e7210 */ /* 0x002fe40007f7e0ff */
[-C--:B------:R-:W-:Y:S01]  /*a9b0*/  IADD3 R95, P5, R95, R152.reuse, RZ ;  /* 0x000000985f5f7210 */ /* 0x080fe20007fbe0ff */
[--C-:B------:R-:W-:Y:S01]  /*a9c0*/  IMAD.X R146, R146, 0x1, R151.reuse, P4 ;  /* 0x0000000192927824 */ /* 0x100fe200020e0697 */
[----:B------:R-:W-:Y:S01]  /*a9d0*/  LEA R143, P4, R19, R143, 0x2 ;  /* 0x0000008f138f7211 */ /* 0x000fe200078810ff */
[C---:B------:R-:W-:Y:S02]  /*a9e0*/  IMAD.X R159, R108.reuse, 0x1, R20, P3 ;  /* 0x000000016c9f7824 */ /* 0x040fe400018e0614 */
[--C-:B------:R-:W-:Y:S01]  /*a9f0*/  IMAD.X R108, R108, 0x1, R151.reuse, P5 ;  /* 0x000000016c6c7824 */ /* 0x100fe200028e0697 */
[-C--:B------:R-:W-:Y:S01]  /*aa00*/  IADD3 R105, P5, R105, R152.reuse, RZ ;  /* 0x0000009869697210 */ /* 0x080fe20007fbe0ff */
[----:B------:R-:W-:Y:S01]  /*aa10*/  IMAD.X R149, R149, 0x1, R172, P4 ;  /* 0x0000000195957824 */ /* 0x000fe200020e06ac */
[----:B------:R1:W-:Y:S03]  /*aa20*/  LDGSTS.E [R235+0x19700], desc[UR16][R158.64], P2 ;  /* 0x197000009eeb7fae */ /* 0x0003e60009121850 */
[----:B------:R-:W-:Y:S01]  /*aa30*/  IMAD.X R118, R118, 0x1, R151, P5 ;  /* 0x0000000176767824 */ /* 0x000fe200028e0697 */
[----:B------:R-:W-:-:S05]  /*aa40*/  IADD3 R115, P5, R115, R152, RZ ;  /* 0x0000009873737210 */ /* 0x000fca0007fbe0ff */
[--C-:B------:R-:W-:Y:S01]  /*aa50*/  IMAD.X R128, R128, 0x1, R151.reuse, P5 ;  /* 0x0000000180807824 */ /* 0x100fe200028e0697 */
[----:B------:R-:W-:Y:S02]  /*aa60*/  IADD3 R125, P5, R125, R152, RZ ;  /* 0x000000987d7d7210 */ /* 0x000fe40007fbe0ff */
[----:B-1----:R-:W-:Y:S02]  /*aa70*/  IADD3 R158, P3, R18, R90, RZ ;  /* 0x0000005a129e7210 */ /* 0x002fe40007f7e0ff */
[-C--:B------:R-:W-:Y:S01]  /*aa80*/  IADD3 R90, P6, R90, R152.reuse, RZ ;  /* 0x000000985a5a7210 */ /* 0x080fe20007fde0ff */
[--C-:B------:R-:W-:Y:S01]  /*aa90*/  IMAD.X R138, R138, 0x1, R151.reuse, P5 ;  /* 0x000000018a8a7824 */ /* 0x100fe200028e0697 */
[-C--:B------:R-:W-:Y:S01]  /*aaa0*/  IADD3 R135, P5, R135, R152.reuse, RZ ;  /* 0x0000009887877210 */ /* 0x080fe20007fbe0ff */
[C---:B------:R-:W-:Y:S02]  /*aab0*/  IMAD.X R159, R100.reuse, 0x1, R20, P3 ;  /* 0x00000001649f7824 */ /* 0x040fe400018e0614 */
[--C-:B------:R-:W-:Y:S01]  /*aac0*/  IMAD.X R100, R100, 0x1, R151.reuse, P6 ;  /* 0x0000000164647824 */ /* 0x100fe200030e0697 */
[----:B------:R-:W-:Y:S01]  /*aad0*/  IADD3 R97, P6, R97, R152, RZ ;  /* 0x0000009861617210 */ /* 0x000fe20007fde0ff */
[----:B------:R-:W-:Y:S01]  /*aae0*/  IMAD.X R22, R22, 0x1, R151, P5 ;  /* 0x0000000116167824 */ /* 0x000fe200028e0697 */
[----:B------:R1:W-:Y:S01]  /*aaf0*/  LDGSTS.E [R235+0x19b00], desc[UR16][R158.64], P2 ;  /* 0x19b000009eeb7fae */ /* 0x0003e20009121850 */
[----:B------:R-:W-:-:S02]  /*ab00*/  ISETP.NE.U32.AND P5, PT, R154, R155, PT ;  /* 0x0000009b9a00720c */ /* 0x000fc40003fa5070 */
[----:B------:R-:W-:Y:S01]  /*ab10*/  IMAD.X R110, R110, 0x1, R151, P6 ;  /* 0x000000016e6e7824 */ /* 0x000fe200030e0697 */
[----:B------:R-:W-:-:S05]  /*ab20*/  IADD3 R107, P6, R107, R152, RZ ;  /* 0x000000986b6b7210 */ /* 0x000fca0007fde0ff */
[----:B------:R-:W-:Y:S01]  /*ab30*/  IMAD.X R120, R120, 0x1, R151, P6 ;  /* 0x0000000178787824 */ /* 0x000fe200030e0697 */
[----:B------:R-:W-:Y:S02]  /*ab40*/  IADD3 R117, P6, R117, R152, RZ ;  /* 0x0000009875757210 */ /* 0x000fe40007fde0ff */
[----:B-1----:R-:W-:-:S03]  /*ab50*/  IADD3 R158, P3, R18, R153, RZ ;  /* 0x00000099129e7210 */ /* 0x002fc60007f7e0ff */
[----:B------:R-:W-:Y:S01]  /*ab60*/  IMAD.X R130, R130, 0x1, R151, P6 ;  /* 0x0000000182827824 */ /* 0x000fe200030e0697 */
[-C--:B------:R-:W-:Y:S01]  /*ab70*/  IADD3 R127, P6, R127, R152.reuse, RZ ;  /* 0x000000987f7f7210 */ /* 0x080fe20007fde0ff */
[----:B------:R-:W-:Y:S01]  /*ab80*/  IMAD.X R159, R92, 0x1, R20, P3 ;  /* 0x000000015c9f7824 */ /* 0x000fe200018e0614 */
[----:B------:R-:W-:-:S03]  /*ab90*/  IADD3 R21, P3, R21, R152, RZ ;  /* 0x0000009815157210 */ /* 0x000fc60007f7e0ff */
[--C-:B------:R-:W-:Y:S01]  /*aba0*/  IMAD.X R140, R140, 0x1, R151.reuse, P6 ;  /* 0x000000018c8c7824 */ /* 0x100fe200030e0697 */
[----:B------:R1:W-:Y:S01]  /*abb0*/  LDGSTS.E [R235+0x19f00], desc[UR16][R158.64], P2 ;  /* 0x19f000009eeb7fae */ /* 0x0003e20009121850 */
[-C--:B------:R-:W-:Y:S01]  /*abc0*/  IADD3 R153, P2, R153, R152.reuse, RZ ;  /* 0x0000009899997210 */ /* 0x080fe20007f5e0ff */
[--C-:B------:R-:W-:Y:S01]  /*abd0*/  IMAD.X R94, R94, 0x1, R151.reuse, P3 ;  /* 0x000000015e5e7824 */ /* 0x100fe200018e0697 */
[-C--:B------:R-:W-:Y:S01]  /*abe0*/  IADD3 R91, P3, R91, R152.reuse, RZ ;  /* 0x000000985b5b7210 */ /* 0x080fe20007f7e0ff */
[----:B------:R-:W0:Y:S01]  /*abf0*/  LDGDEPBAR ;  /* 0x00000000000079af */ /* 0x000e220000000000 */
[-C--:B------:R-:W-:Y:S01]  /*ac00*/  IADD3 R137, P6, R137, R152.reuse, RZ ;  /* 0x0000009889897210 */ /* 0x080fe20007fde0ff */
[--C-:B------:R-:W-:Y:S01]  /*ac10*/  IMAD.X R92, R92, 0x1, R151.reuse, P2 ;  /* 0x000000015c5c7824 */ /* 0x100fe200010e0697 */
[-C--:B------:R-:W-:Y:S01]  /*ac20*/  IADD3 R89, P2, R89, R152.reuse, RZ ;  /* 0x0000009859597210 */ /* 0x080fe20007f5e0ff */
[--C-:B------:R-:W-:Y:S01]  /*ac30*/  IMAD.X R104, R104, 0x1, R151.reuse, P3 ;  /* 0x0000000168687824 */ /* 0x100fe200018e0697 */
[----:B------:R-:W-:Y:S01]  /*ac40*/  IADD3 R101, P3, R101, R152, RZ ;  /* 0x0000009865657210 */ /* 0x000fe20007f7e0ff */
[----:B------:R-:W-:-:S02]  /*ac50*/  IMAD.X R150, R150, 0x1, R151, P6 ;  /* 0x0000000196967824 */ /* 0x000fc400030e0697 */
[--C-:B------:R-:W-:Y:S01]  /*ac60*/  IMAD.X R102, R102, 0x1, R151.reuse, P2 ;  /* 0x0000000166667824 */ /* 0x100fe200010e0697 */
[-C--:B------:R-:W-:Y:S01]  /*ac70*/  IADD3 R99, P2, R99, R152.reuse, RZ ;  /* 0x0000009863637210 */ /* 0x080fe20007f5e0ff */
[----:B------:R-:W-:Y:S01]  /*ac80*/  IMAD.X R114, R114, 0x1, R151, P3 ;  /* 0x0000000172727824 */ /* 0x000fe200018e0697 */
[----:B------:R-:W-:-:S03]  /*ac90*/  IADD3 R111, P3, R111, R152, RZ ;  /* 0x000000986f6f7210 */ /* 0x000fc60007f7e0ff */
        /* <DEDUP_REMOVED lines=13> */
[----:B------:R-:W-:Y:S01]  /*ad70*/  IADD3 R139, P2, R139, R152, RZ ;  /* 0x000000988b8b7210 */ /* 0x000fe20007f5e0ff */
[----:B------:R-:W-:-:S04]  /*ad80*/  IMAD.X R148, R148, 0x1, R151, P3 ;  /* 0x0000000194947824 */ /* 0x000fc800018e0697 */
[----:B------:R-:W-:Y:S01]  /*ad90*/  IMAD.X R147, R147, 0x1, R151, P2 ;  /* 0x0000000193937824 */ /* 0x000fe200010e0697 */
[----:B-1----:R-:W-:Y:S07]  /*ada0*/  @P5 BRA `(.L_x_1) ;  /* 0xffffffd000805947 */ /* 0x002fee000383ffff */
.L_x_0:
[----:B------:R-:W1:Y:S01]  /*adb0*/  S2R R158, SR_TID.X ;  /* 0x00000000009e7919 */ /* 0x000e620000002100 */
[----:B------:R-:W-:Y:S02]  /*adc0*/  WARPGROUP.DEPBAR.LE gsb0, 0x0 ;  /* 0x00008000000079c5 */ /* 0x000fe40000010000 */
[----:B------:R-:W-:-:S04]  /*add0*/  DEPBAR.LE SB0, 0x0 ;  /* 0x000080000000791a */ /* 0x000fc80000000000 */
[C---:B------:R-:W-:Y:S01]  /*ade0*/  VIADD R6, R0.reuse, 0x2 ;  /* 0x0000000200067836 */ /* 0x040fe20000000000 */
[----:B------:R-:W-:Y:S01]  /*adf0*/  ULDC UR4, c[0x0][0x244] ;  /* 0x0000910000047ab9 */ /* 0x000fe20000000800 */
[----:B------:R-:W-:Y:S01]  /*ae00*/  VIADD R4, R0, 0x3 ;  /* 0x0000000300047836 */ /* 0x000fe20000000000 */
[----:B------:R-:W-:Y:S01]  /*ae10*/  ULDC UR5, c[0x0][0x248] ;  /* 0x0000920000057ab9 */ /* 0x000fe20000000800 */
[----:B------:R-:W-:Y:S01]  /*ae20*/  IMAD.MOV.U32 R5, RZ, RZ, R58 ;  /* 0x000000ffff057224 */ /* 0x000fe200078e003a */
[-C--:B------:R-:W-:Y:S01]  /*ae30*/  ISETP.LT.AND P2, PT, R6, R157.reuse, !P0 ;  /* 0x0000009d0600720c */ /* 0x080fe20004741270 */
[----:B------:R-:W-:Y:S01]  /*ae40*/  IMAD.MOV.U32 R6, RZ, RZ, R24 ;  /* 0x000000ffff067224 */ /* 0x000fe200078e0018 */
[----:B------:R-:W-:Y:S01]  /*ae50*/  ISETP.LT.AND P3, PT, R4, R157, !P0 ;  /* 0x0000009d0400720c */ /* 0x000fe20004761270 */
[----:B------:R-:W-:Y:S01]  /*ae60*/  IMAD.MOV.U32 R4, RZ, RZ, R56 ;  /* 0x000000ffff047224 */ /* 0x000fe200078e0038 */
[----:B------:R-:W-:Y:S01]  /*ae70*/  ULDC.64 UR6, c[0x0][0x220] ;  /* 0x0000880000067ab9 */ /* 0x000fe20000000a00 */
[----:B------:R-:W-:-:S02]  /*ae80*/  IMAD.MOV.U32 R7, RZ, RZ, R26 ;  /* 0x000000ffff077224 */ /* 0x000fc400078e001a */
[----:B------:R-:W-:-:S05]  /*ae90*/  VIADD R2, R0, 0x4 ;  /* 0x0000000400027836 */ /* 0x000fca0000000000 */
[----:B------:R-:W-:Y:S01]  /*aea0*/  ISETP.LT.AND P5, PT, R2, R157, !P0 ;  /* 0x0000009d0200720c */ /* 0x000fe200047a1270 */
[C---:B-1----:R-:W-:Y:S02]  /*aeb0*/  IMAD.SHL.U32 R159, R158.reuse, 0x40, RZ ;  /* 0x000000409e9f7824 */ /* 0x042fe400078e00ff */
[C---:B------:R-:W-:Y:S02]  /*aec0*/  IMAD.SHL.U32 R235, R158.reuse, 0x10, RZ ;  /* 0x000000109eeb7824 */ /* 0x040fe400078e00ff */
[----:B------:R-:W-:Y:S01]  /*aed0*/  IMAD.SHL.U32 R3, R158, 0x8, RZ ;  /* 0x000000089e037824 */ /* 0x000fe200078e00ff */
[----:B------:R-:W-:Y:S02]  /*aee0*/  LOP3.LUT R159, R159, 0x400, RZ, 0xc0, !PT ;  /* 0x000004009f9f7812 */ /* 0x000fe400078ec0ff */
[----:B------:R-:W-:Y:S02]  /*aef0*/  LOP3.LUT R235, R235, 0xf0, RZ, 0xc0, !PT ;  /* 0x000000f0ebeb7812 */ /* 0x000fe400078ec0ff */
[----:B------:R-:W-:-:S02]  /*af00*/  LOP3.LUT R3, R3, 0x300, RZ, 0xc0, !PT ;  /* 0x0000030003037812 */ /* 0x000fc400078ec0ff */
[----:B------:R-:W-:Y:S02]  /*af10*/  IADD3 R8, R159, UR8, R235 ;  /* 0x000000089f087c10 */ /* 0x000fe4000fffe0eb */
[----:B------:R-:W-:-:S03]  /*af20*/  LOP3.LUT R158, R158, 0x7f, RZ, 0xc0, !PT ;  /* 0x0000007f9e9e7812 */ /* 0x000fc600078ec0ff */
[----:B------:R-:W-:Y:S01]  /*af30*/  IMAD.IADD R100, R3, 0x1, R8 ;  /* 0x0000000103647824 */ /* 0x000fe200078e0208 */
[----:B------:R-:W-:Y:S01]  /*af40*/  BAR.SYNC.DEFER_BLOCKING 0x0 ;  /* 0x0000000000007b1d */ /* 0x000fe20000010000 */
[----:B------:R-:W-:Y:S01]  /*af50*/  LEA R2, R158, UR8, 0x4 ;  /* 0x000000089e027c11 */ /* 0x000fe2000f8e20ff */
[----:B------:R-:W-:Y:S02]  /*af60*/  IMAD.MOV.U32 R9, RZ, RZ, R59 ;  /* 0x000000ffff097224 */ /* 0x000fe400078e003b */
[----:B------:R-:W-:Y:S02]  /*af70*/  IMAD.MOV.U32 R10, RZ, RZ, R25 ;  /* 0x000000ffff0a7224 */ /* 0x000fe400078e0019 */
[----:B------:R-:W-:Y:S02]  /*af80*/  IMAD.MOV.U32 R11, RZ, RZ, R27 ;  /* 0x000000ffff0b7224 */ /* 0x000fe400078e001b */
[----:B------:R-:W-:Y:S01]  /*af90*/  IMAD.MOV.U32 R12, RZ, RZ, R60 ;  /* 0x000000ffff0c7224 */ /* 0x000fe200078e003c */
[----:B------:R-:W2:Y:S01]  /*afa0*/  LDL.LU R3, [R1+0xc0] ;  /* 0x0000c00001037983 */ /* 0x000ea20000300800 */
[----:B------:R-:W-:-:S02]  /*afb0*/  IMAD.MOV.U32 R8, RZ, RZ, R57 ;  /* 0x000000ffff087224 */ /* 0x000fc400078e0039 */
[----:B------:R-:W-:Y:S02]  /*afc0*/  IMAD.MOV.U32 R13, RZ, RZ, R62 ;  /* 0x000000ffff0d7224 */ /* 0x000fe400078e003e */
[----:B------:R-:W-:Y:S02]  /*afd0*/  IMAD.MOV.U32 R14, RZ, RZ, R28 ;  /* 0x000000ffff0e7224 */ /* 0x000fe400078e001c */
[----:B------:R-:W-:Y:S02]  /*afe0*/  IMAD.MOV.U32 R15, RZ, RZ, R30 ;  /* 0x000000ffff0f7224 */ /* 0x000fe400078e001e */
[----:B------:R-:W-:Y:S02]  /*aff0*/  IMAD.MOV.U32 R16, RZ, RZ, R61 ;  /* 0x000000ffff107224 */ /* 0x000fe400078e003d */
[----:B------:R-:W-:Y:S02]  /*b000*/  IMAD.MOV.U32 R17, RZ, RZ, R63 ;  /* 0x000000ffff117224 */ /* 0x000fe400078e003f */
[----:B------:R-:W-:Y:S01]  /*b010*/  IMAD.MOV.U32 R18, RZ, RZ, R29 ;  /* 0x000000ffff127224 */ /* 0x000fe200078e001d */
[----:B------:R1:W-:Y:S01]  /*b020*/  STSM.16.M88.4 [R100], R4 ;  /* 0x0000000464007844 */ /* 0x0003e20000000200 */
[----:B------:R-:W-:-:S02]  /*b030*/  IMAD.MOV.U32 R19, RZ, RZ, R31 ;  /* 0x000000ffff137224 */ /* 0x000fc400078e001f */
[----:B------:R-:W-:Y:S01]  /*b040*/  IMAD.MOV.U32 R20, RZ, RZ, R73 ;  /* 0x000000ffff147224 */ /* 0x000fe200078e0049 */
[----:B------:R-:W-:Y:S01]  /*b050*/  BAR.SYNC.DEFER_BLOCKING 0x0 ;  /* 0x0000000000007b1d */ /* 0x000fe20000010000 */
[----:B------:R-:W-:Y:S02]  /*b060*/  IMAD.MOV.U32 R21, RZ, RZ, R75 ;  /* 0x000000ffff157224 */ /* 0x000fe400078e004b */
[----:B------:R-:W-:Y:S02]  /*b070*/  IMAD.MOV.U32 R22, RZ, RZ, R41 ;  /* 0x000000ffff167224 */ /* 0x000fe400078e0029 */
[----:B------:R-:W-:Y:S02]  /*b080*/  IMAD.MOV.U32 R23, RZ, RZ, R43 ;  /* 0x000000ffff177224 */ /* 0x000fe400078e002b */
[----:B------:R-:W-:Y:S02]  /*b090*/  IMAD.MOV.U32 R24, RZ, RZ, R77 ;  /* 0x000000ffff187224 */ /* 0x000fe400078e004d */
[----:B------:R-:W-:-:S02]  /*b0a0*/  IMAD.MOV.U32 R25, RZ, RZ, R79 ;  /* 0x000000ffff197224 */ /* 0x000fc400078e004f */
[----:B------:R-:W-:Y:S02]  /*b0b0*/  IMAD.MOV.U32 R26, RZ, RZ, R45 ;  /* 0x000000ffff1a7224 */ /* 0x000fe400078e002d */
[----:B-1----:R-:W-:Y:S02]  /*b0c0*/  IMAD.MOV.U32 R4, RZ, RZ, R64 ;  /* 0x000000ffff047224 */ /* 0x002fe400078e0040 */
[----:B------:R-:W-:Y:S02]  /*b0d0*/  IMAD.MOV.U32 R5, RZ, RZ, R66 ;  /* 0x000000ffff057224 */ /* 0x000fe400078e0042 */
[----:B------:R-:W-:Y:S02]  /*b0e0*/  IMAD.MOV.U32 R6, RZ, RZ, R32 ;  /* 0x000000ffff067224 */ /* 0x000fe400078e0020 */
[----:B------:R-:W-:Y:S02]  /*b0f0*/  IMAD.MOV.U32 R7, RZ, RZ, R34 ;  /* 0x000000ffff077224 */ /* 0x000fe400078e0022 */
[----:B------:R-:W-:-:S02]  /*b100*/  IMAD.MOV.U32 R27, RZ, RZ, R47 ;  /* 0x000000ffff1b7224 */ /* 0x000fc400078e002f */
[----:B------:R-:W-:Y:S01]  /*b110*/  IMAD.MOV.U32 R28, RZ, RZ, R80 ;  /* 0x000000ffff1c7224 */ /* 0x000fe200078e0050 */
[----:B------:R-:W1:Y:S01]  /*b120*/  LDS.128 R96, [R2] ;  /* 0x0000000002607984 */ /* 0x000e620000000c00 */
[----:B------:R-:W-:Y:S02]  /*b130*/  IMAD.MOV.U32 R29, RZ, RZ, R82 ;  /* 0x000000ffff1d7224 */ /* 0x000fe400078e0052 */
[----:B------:R-:W-:Y:S01]  /*b140*/  IMAD.MOV.U32 R30, RZ, RZ, R48 ;  /* 0x000000ffff1e7224 */ /* 0x000fe200078e0030 */
[----:B------:R-:W-:Y:S01]  /*b150*/  BAR.SYNC.DEFER_BLOCKING 0x0 ;  /* 0x0000000000007b1d */ /* 0x000fe20000010000 */
[----:B------:R-:W-:Y:S02]  /*b160*/  IMAD.MOV.U32 R31, RZ, RZ, R50 ;  /* 0x000000ffff1f7224 */ /* 0x000fe400078e0032 */
[----:B------:R-:W-:Y:S02]  /*b170*/  IMAD.MOV.U32 R45, RZ, RZ, R83 ;  /* 0x000000ffff2d7224 */ /* 0x000fe400078e0053 */
[----:B------:R-:W-:-:S02]  /*b180*/  IMAD.MOV.U32 R47, RZ, RZ, R51 ;  /* 0x000000ffff2f7224 */ /* 0x000fc400078e0033 */
[----:B------:R-:W-:Y:S02]  /*b190*/  IMAD.MOV.U32 R48, RZ, RZ, R84 ;  /* 0x000000ffff307224 */ /* 0x000fe400078e0054 */
[----:B------:R-:W-:Y:S02]  /*b1a0*/  IMAD.MOV.U32 R50, RZ, RZ, R52 ;  /* 0x000000ffff327224 */ /* 0x000fe400078e0034 */
[----:B------:R-:W-:Y:S01]  /*b1b0*/  IMAD.MOV.U32 R51, RZ, RZ, R54 ;  /* 0x000000ffff337224 */ /* 0x000fe200078e0036 */
[----:B------:R3:W-:Y:S01]  /*b1c0*/  STSM.16.M88.4 [R100], R8 ;  /* 0x0000000864007844 */ /* 0x0007e20000000200 */
[----:B------:R-:W-:Y:S01]  /*b1d0*/  BAR.SYNC.DEFER_BLOCKING 0x0 ;  /* 0x0000000000007b1d */ /* 0x000fe20000010000 */
[----:B---3--:R-:W-:Y:S02]  /*b1e0*/  IMAD.MOV.U32 R8, RZ, RZ, R65 ;  /* 0x000000ffff087224 */ /* 0x008fe400078e0041 */
[----:B------:R-:W-:Y:S02]  /*b1f0*/  IMAD.MOV.U32 R9, RZ, RZ, R67 ;  /* 0x000000ffff097224 */ /* 0x000fe400078e0043 */
[----:B------:R-:W-:-:S02]  /*b200*/  IMAD.MOV.U32 R10, RZ, RZ, R33 ;  /* 0x000000ffff0a7224 */ /* 0x000fc400078e0021 */
[----:B------:R-:W-:Y:S01]  /*b210*/  IMAD.MOV.U32 R11, RZ, RZ, R35 ;  /* 0x000000ffff0b7224 */ /* 0x000fe200078e0023 */
[----:B------:R-:W3:Y:S01]  /*b220*/  LDS.128 R92, [R2] ;  /* 0x00000000025c7984 */ /* 0x000ee20000000c00 */
[----:B------:R-:W-:Y:S06]  /*b230*/  BAR.SYNC.DEFER_BLOCKING 0x0 ;  /* 0x0000000000007b1d */ /* 0x000fec0000010000 */
[----:B------:R4:W-:Y:S02]  /*b240*/  STSM.16.M88.4 [R100], R12 ;  /* 0x0000000c64007844 */ /* 0x0009e40000000200 */
[----:B------:R-:W-:Y:S01]  /*b250*/  BAR.SYNC.DEFER_BLOCKING 0x0 ;  /* 0x0000000000007b1d */ /* 0x000fe20000010000 */
[----:B----4-:R-:W-:-:S02]  /*b260*/  IMAD.MOV.U32 R12, RZ, RZ, R68 ;  /* 0x000000ffff0c7224 */ /* 0x010fc400078e0044 */
[----:B------:R-:W-:Y:S02]  /*b270*/  IMAD.MOV.U32 R13, RZ, RZ, R70 ;  /* 0x000000ffff0d7224 */ /* 0x000fe400078e0046 */
[----:B------:R-:W-:Y:S02]  /*b280*/  IMAD.MOV.U32 R14, RZ, RZ, R36 ;  /* 0x000000ffff0e7224 */ /* 0x000fe400078e0024 */
[----:B------:R-:W-:Y:S02]  /*b290*/  IMAD.MOV.U32 R15, RZ, RZ, R38 ;  /* 0x000000ffff0f7224 */ /* 0x000fe400078e0026 */
[----:B------:R-:W-:Y:S02]  /*b2a0*/  IMAD.MOV.U32 R68, RZ, RZ, R85 ;  /* 0x000000ffff447224 */ /* 0x000fe400078e0055 */
[----:B------:R-:W-:Y:S01]  /*b2b0*/  IMAD.MOV.U32 R70, RZ, RZ, R53 ;  /* 0x000000ffff467224 */ /* 0x000fe200078e0035 */
[----:B------:R-:W4:Y:S01]  /*b2c0*/  LDS.128 R88, [R2] ;  /* 0x0000000002587984 */ /* 0x000f220000000c00 */
[----:B------:R-:W-:Y:S06]  /*b2d0*/  BAR.SYNC.DEFER_BLOCKING 0x0 ;  /* 0x0000000000007b1d */ /* 0x000fec0000010000 */
[----:B------:R5:W-:Y:S02]  /*b2e0*/  STSM.16.M88.4 [R100], R16 ;  /* 0x0000001064007844 */ /* 0x000be40000000200 */
[----:B------:R-:W-:Y:S01]  /*b2f0*/  BAR.SYNC.DEFER_BLOCKING 0x0 ;  /* 0x0000000000007b1d */ /* 0x000fe20000010000 */
[----:B-----5:R-:W-:-:S02]  /*b300*/  IMAD.MOV.U32 R16, RZ, RZ, R69 ;  /* 0x000000ffff107224 */ /* 0x020fc400078e0045 */
[----:B------:R-:W-:Y:S02]  /*b310*/  IMAD.MOV.U32 R17, RZ, RZ, R71 ;  /* 0x000000ffff117224 */ /* 0x000fe400078e0047 */
[----:B------:R-:W-:Y:S02]  /*b320*/  IMAD.MOV.U32 R18, RZ, RZ, R37 ;  /* 0x000000ffff127224 */ /* 0x000fe400078e0025 */
[----:B------:R-:W-:Y:S02]  /*b330*/  IMAD.MOV.U32 R19, RZ, RZ, R39 ;  /* 0x000000ffff137224 */ /* 0x000fe400078e0027 */
[----:B------:R-:W-:Y:S02]  /*b340*/  IMAD.MOV.U32 R69, RZ, RZ, R87 ;  /* 0x000000ffff457224 */ /* 0x000fe400078e0057 */
[----:B------:R-:W-:Y:S01]  /*b350*/  IMAD.MOV.U32 R71, RZ, RZ, R55 ;  /* 0x000000ffff477224 */ /* 0x000fe200078e0037 */
[----:B------:R-:W5:Y:S01]  /*b360*/  LDS.128 R64, [R2] ;  /* 0x0000000002407984 */ /* 0x000f620000000c00 */
[----:B------:R-:W-:Y:S06]  /*b370*/  BAR.SYNC.DEFER_BLOCKING 0x0 ;  /* 0x0000000000007b1d */ /* 0x000fec0000010000 */
[----:B------:R-:W-:Y:S02]  /*b380*/  STSM.16.M88.4 [R100], R4 ;  /* 0x0000000464007844 */ /* 0x000fe40000000200 */
[----:B------:R-:W-:Y:S06]  /*b390*/  BAR.SYNC.DEFER_BLOCKING 0x0 ;  /* 0x0000000000007b1d */ /* 0x000fec0000010000 */
[----:B------:R-:W5:Y:S02]  /*b3a0*/  LDS.128 R60, [R2] ;  /* 0x00000000023c7984 */ /* 0x000f640000000c00 */
[----:B------:R-:W-:Y:S06]  /*b3b0*/  BAR.SYNC.DEFER_BLOCKING 0x0 ;  /* 0x0000000000007b1d */ /* 0x000fec0000010000 */
[----:B------:R1:W-:Y:S02]  /*b3c0*/  STSM.16.M88.4 [R100], R8 ;  /* 0x0000000864007844 */ /* 0x0003e40000000200 */
[----:B------:R-:W-:Y:S01]  /*b3d0*/  BAR.SYNC.DEFER_BLOCKING 0x0 ;  /* 0x0000000000007b1d */ /* 0x000fe20000010000 */
[----:B--2---:R-:W-:-:S02]  /*b3e0*/  IMAD R3, R3, UR4, RZ ;  /* 0x0000000403037c24 */ /* 0x004fc4000f8e02ff */
[----:B-1----:R-:W-:Y:S02]  /*b3f0*/  IMAD.MOV.U32 R8, RZ, RZ, R72 ;  /* 0x000000ffff087224 */ /* 0x002fe400078e0048 */
[----:B------:R-:W-:Y:S02]  /*b400*/  IMAD.MOV.U32 R9, RZ, RZ, R74 ;  /* 0x000000ffff097224 */ /* 0x000fe400078e004a */
[----:B------:R-:W-:Y:S01]  /*b410*/  IMAD.MOV.U32 R10, RZ, RZ, R40 ;  /* 0x000000ffff0a7224 */ /* 0x000fe200078e0028 */
[----:B------:R-:W-:Y:S01]  /*b420*/  LEA R40, P4, R3, UR6, 0x2 ;  /* 0x0000000603287c11 */ /* 0x000fe2000f8810ff */
[----:B------:R-:W-:-:S03]  /*b430*/  IMAD.MOV.U32 R11, RZ, RZ, R42 ;  /* 0x000000ffff0b7224 */ /* 0x000fc600078e002a */
[----:B------:R-:W-:Y:S02]  /*b440*/  LEA.HI.X.SX32 R3, R3, UR7, 0x2, P4 ;  /* 0x0000000703037c11 */ /* 0x000fe4000a0f16ff */
[----:B------:R-:W-:Y:S01]  /*b450*/  ISETP.LT.AND P4, PT, R0, R157, !P0 ;  /* 0x0000009d0000720c */ /* 0x000fe20004781270 */
[----:B------:R-:W1:Y:S01]  /*b460*/  LDS.128 R56, [R2] ;  /* 0x0000000002387984 */ /* 0x000e620000000c00 */
[----:B------:R-:W-:Y:S06]  /*b470*/  BAR.SYNC.DEFER_BLOCKING 0x0 ;  /* 0x0000000000007b1d */ /* 0x000fec0000010000 */
[----:B------:R-:W-:Y:S02]  /*b480*/  STSM.16.M88.4 [R100], R12 ;  /* 0x0000000c64007844 */ /* 0x000fe40000000200 */
[----:B------:R-:W-:Y:S06]  /*b490*/  BAR.SYNC.DEFER_BLOCKING 0x0 ;  /* 0x0000000000007b1d */ /* 0x000fec0000010000 */
[----:B------:R-:W2:Y:S02]  /*b4a0*/  LDS.128 R32, [R2] ;  /* 0x0000000002207984 */ /* 0x000ea40000000c00 */
[----:B------:R-:W-:Y:S06]  /*b4b0*/  BAR.SYNC.DEFER_BLOCKING 0x0 ;  /* 0x0000000000007b1d */ /* 0x000fec0000010000 */
[----:B------:R3:W-:Y:S02]  /*b4c0*/  STSM.16.M88.4 [R100], R16 ;  /* 0x0000001064007844 */ /* 0x0007e40000000200 */
[----:B------:R-:W-:Y:S01]  /*b4d0*/  BAR.SYNC.DEFER_BLOCKING 0x0 ;  /* 0x0000000000007b1d */ /* 0x000fe20000010000 */
[----:B---3--:R-:W-:-:S02]  /*b4e0*/  IMAD.MOV.U32 R16, RZ, RZ, R76 ;  /* 0x000000ffff107224 */ /* 0x008fc400078e004c */
[----:B------:R-:W-:Y:S02]  /*b4f0*/  IMAD.MOV.U32 R17, RZ, RZ, R78 ;  /* 0x000000ffff117224 */ /* 0x000fe400078e004e */
[----:B------:R-:W-:Y:S02]  /*b500*/  IMAD.MOV.U32 R18, RZ, RZ, R44 ;  /* 0x000000ffff127224 */ /* 0x000fe400078e002c */
[----:B------:R-:W-:Y:S02]  /*b510*/  IMAD.MOV.U32 R19, RZ, RZ, R46 ;  /* 0x000000ffff137224 */ /* 0x000fe400078e002e */
[----:B------:R-:W-:Y:S02]  /*b520*/  IMAD.MOV.U32 R44, RZ, RZ, R81 ;  /* 0x000000ffff2c7224 */ /* 0x000fe400078e0051 */
[----:B------:R-:W-:Y:S01]  /*b530*/  IMAD.MOV.U32 R46, RZ, RZ, R49 ;  /* 0x000000ffff2e7224 */ /* 0x000fe200078e0031 */
[----:B------:R-:W3:Y:S01]  /*b540*/  LDS.128 R36, [R2] ;  /* 0x0000000002247984 */ /* 0x000ee20000000c00 */
[----:B------:R-:W-:Y:S01]  /*b550*/  IMAD.MOV.U32 R49, RZ, RZ, R86 ;  /* 0x000000ffff317224 */ /* 0x000fe200078e0056 */
[----:B------:R-:W-:Y:S06]  /*b560*/  BAR.SYNC.DEFER_BLOCKING 0x0 ;  /* 0x0000000000007b1d */ /* 0x000fec0000010000 */
[----:B------:R-:W-:Y:S02]  /*b570*/  STSM.16.M88.4 [R100], R8 ;  /* 0x0000000864007844 */ /* 0x000fe40000000200 */
[----:B------:R-:W-:Y:S06]  /*b580*/  BAR.SYNC.DEFER_BLOCKING 0x0 ;  /* 0x0000000000007b1d */ /* 0x000fec0000010000 */
[----:B------:R-:W3:Y:S02]  /*b590*/  LDS.128 R4, [R2] ;  /* 0x0000000002047984 */ /* 0x000ee40000000c00 */
        /* <DEDUP_REMOVED lines=13> */
[----:B------:R4:W-:Y:S02]  /*b670*/  STSM.16.M88.4 [R100], R28 ;  /* 0x0000001c64007844 */ /* 0x0009e40000000200 */
[----:B------:R-:W-:Y:S01]  /*b680*/  BAR.SYNC.DEFER_BLOCKING 0x0 ;  /* 0x0000000000007b1d */ /* 0x000fe20000010000 */
[----:B----4-:R-:W-:-:S04]  /*b690*/  IMAD R28, R0, UR5, RZ ;  /* 0x00000005001c7c24 */ /* 0x010fc8000f8e02ff */
[C---:B------:R-:W-:Y:S01]  /*b6a0*/  VIADD R41, R28.reuse, UR5 ;  /* 0x000000051c297c36 */ /* 0x040fe20008000000 */
[----:B------:R-:W-:-:S04]  /*b6b0*/  LEA R42, P6, R28, R40, 0x2 ;  /* 0x000000281c2a7211 */ /* 0x000fc800078c10ff */
[----:B------:R-:W-:Y:S01]  /*b6c0*/  LEA.HI.X.SX32 R43, R28, R3, 0x2, P6 ;  /* 0x000000031c2b7211 */ /* 0x000fe200030f16ff */
[----:B------:R-:W4:Y:S01]  /*b6d0*/  LDS.128 R16, [R2] ;  /* 0x0000000002107984 */ /* 0x000f220000000c00 */
[----:B------:R-:W-:Y:S06]  /*b6e0*/  BAR.SYNC.DEFER_BLOCKING 0x0 ;  /* 0x0000000000007b1d */ /* 0x000fec0000010000 */
[----:B------:R5:W-:Y:S02]  /*b6f0*/  STSM.16.M88.4 [R100], R44 ;  /* 0x0000002c64007844 */ /* 0x000be40000000200 */
[----:B------:R-:W-:Y:S01]  /*b700*/  BAR.SYNC.DEFER_BLOCKING 0x0 ;  /* 0x0000000000007b1d */ /* 0x000fe20000010000 */
[----:B-----5:R-:W-:Y:S01]  /*b710*/  VIADD R46, R0, 0x5 ;  /* 0x00000005002e7836 */ /* 0x020fe20000000000 */
[C---:B------:R-:W-:Y:S01]  /*b720*/  LEA R44, P6, R41.reuse, R40, 0x2 ;  /* 0x00000028292c7211 */ /* 0x040fe200078c10ff */
[----:B------:R-:W-:-:S03]  /*b730*/  VIADD R47, R41, UR5 ;  /* 0x00000005292f7c36 */ /* 0x000fc60008000000 */
[----:B------:R-:W-:Y:S01]  /*b740*/  LEA.HI.X.SX32 R45, R41, R3, 0x2, P6 ;  /* 0x00000003292d7211 */ /* 0x000fe200030f16ff */
[----:B------:R-:W-:Y:S01]  /*b750*/  VIADD R41, R47, UR5 ;  /* 0x000000052f297c36 */ /* 0x000fe20008000000 */
[----:B------:R-:W5:Y:S01]  /*b760*/  LDS.128 R24, [R2] ;  /* 0x0000000002187984 */ /* 0x000f620000000c00 */
[----:B------:R-:W-:Y:S06]  /*b770*/  BAR.SYNC.DEFER_BLOCKING 0x0 ;  /* 0x0000000000007b1d */ /* 0x000fec0000010000 */
[----:B------:R1:W-:Y:S02]  /*b780*/  STSM.16.M88.4 [R100], R48 ;  /* 0x0000003064007844 */ /* 0x0003e40000000200 */
[----:B------:R-:W-:Y:S01]  /*b790*/  BAR.SYNC.DEFER_BLOCKING 0x0 ;  /* 0x0000000000007b1d */ /* 0x000fe20000010000 */
[----:B-1----:R-:W-:-:S02]  /*b7a0*/  VIADD R48, R0, 0x6 ;  /* 0x0000000600307836 */ /* 0x002fc40000000000 */
[----:B------:R-:W-:-:S03]  /*b7b0*/  VIADD R50, R0, 0x8 ;  /* 0x0000000800327836 */ /* 0x000fc60000000000 */
[----:B------:R-:W1:Y:S02]  /*b7c0*/  LDS.128 R28, [R2] ;  /* 0x00000000021c7984 */ /* 0x000e640000000c00 */
[----:B------:R-:W-:Y:S06]  /*b7d0*/  BAR.SYNC.DEFER_BLOCKING 0x0 ;  /* 0x0000000000007b1d */ /* 0x000fec0000010000 */
[----:B------:R-:W-:Y:S02]  /*b7e0*/  STSM.16.M88.4 [R100], R68 ;  /* 0x0000004464007844 */ /* 0x000fe40000000200 */
[----:B------:R-:W-:Y:S06]  /*b7f0*/  BAR.SYNC.DEFER_BLOCKING 0x0 ;  /* 0x0000000000007b1d */ /* 0x000fec0000010000 */
[----:B------:R2:W-:Y:S01]  /*b800*/  @P4 STG.E desc[UR16][R42.64], R96 ;  /* 0x000000602a004986 */ /* 0x0005e2000c101910 */
[----:B------:R-:W-:-:S02]  /*b810*/  ISETP.LT.AND P4, PT, R46, R157, !P0 ;  /* 0x0000009d2e00720c */ /* 0x000fc40004781270 */
[CC--:B------:R-:W-:Y:S01]  /*b820*/  LEA R46, P6, R47.reuse, R40.reuse, 0x2 ;  /* 0x000000282f2e7211 */ /* 0x0c0fe200078c10ff */
[----:B------:R3:W-:Y:S03]  /*b830*/  @P1 STG.E desc[UR16][R44.64], R92 ;  /* 0x0000005c2c001986 */ /* 0x0007e6000c101910 */
[----:B------:R-:W-:Y:S02]  /*b840*/  LEA.HI.X.SX32 R47, R47, R3, 0x2, P6 ;  /* 0x000000032f2f7211 */ /* 0x000fe400030f16ff */
[----:B------:R-:W-:Y:S02]  /*b850*/  ISETP.LT.AND P6, PT, R48, R157, !P0 ;  /* 0x0000009d3000720c */ /* 0x000fe400047c1270 */
[C---:B------:R-:W-:Y:S01]  /*b860*/  LEA R48, P1, R41.reuse, R40, 0x2 ;  /* 0x0000002829307211 */ /* 0x040fe200078210ff */
[----:B--2---:R-:W-:Y:S01]  /*b870*/  VIADD R42, R0, 0x7 ;  /* 0x00000007002a7836 */ /* 0x004fe20000000000 */
[----:B------:R2:W-:Y:S01]  /*b880*/  @P2 STG.E desc[UR16][R46.64], R97 ;  /* 0x000000612e002986 */ /* 0x0005e2000c101910 */
[C---:B------:R-:W-:Y:S01]  /*b890*/  VIADD R43, R41.reuse, UR5 ;  /* 0x00000005292b7c36 */ /* 0x040fe20008000000 */
[----:B------:R-:W-:-:S02]  /*b8a0*/  LEA.HI.X.SX32 R49, R41, R3, 0x2, P1 ;  /* 0x0000000329317211 */ /* 0x000fc400008f16ff */
[-C--:B------:R-:W-:Y:S01]  /*b8b0*/  ISETP.LT.AND P2, PT, R42, R157.reuse, !P0 ;  /* 0x0000009d2a00720c */ /* 0x080fe20004741270 */
[C---:B------:R-:W-:Y:S01]  /*b8c0*/  VIADD R41, R43.reuse, UR5 ;  /* 0x000000052b297c36 */ /* 0x040fe20008000000 */
[-C--:B------:R-:W-:Y:S01]  /*b8d0*/  LEA R42, P1, R43, R40.reuse, 0x2 ;  /* 0x000000282b2a7211 */ /* 0x080fe200078210ff */
[----:B------:R4:W-:Y:S01]  /*b8e0*/  @P3 STG.E desc[UR16][R48.64], R93 ;  /* 0x0000005d30003986 */ /* 0x0009e2000c101910 */
[----:B------:R-:W-:Y:S01]  /*b8f0*/  ISETP.LT.AND P3, PT, R50, R157, !P0 ;  /* 0x0000009d3200720c */ /* 0x000fe20004761270 */
[----:B------:R-:W-:Y:S01]  /*b900*/  VIADD R51, R41, UR5 ;  /* 0x0000000529337c36 */ /* 0x000fe20008000000 */
[----:B------:R-:W-:Y:S01]  /*b910*/  LEA.HI.X.SX32 R43, R43, R3, 0x2, P1 ;  /* 0x000000032b2b7211 */ /* 0x000fe200008f16ff */
[----:B------:R-:W-:Y:S01]  /*b920*/  VIADD R50, R0, 0x9 ;  /* 0x0000000900327836 */ /* 0x000fe20000000000 */
[----:B---3--:R-:W-:-:S03]  /*b930*/  LEA R44, P1, R41, R40, 0x2 ;  /* 0x00000028292c7211 */ /* 0x008fc600078210ff */
[----:B------:R3:W-:Y:S01]  /*b940*/  @P5 STG.E desc[UR16][R42.64], R98 ;  /* 0x000000622a005986 */ /* 0x0007e2000c101910 */
[----:B------:R-:W-:Y:S01]  /*b950*/  LEA.HI.X.SX32 R45, R41, R3, 0x2, P1 ;  /* 0x00000003292d7211 */ /* 0x000fe200008f16ff */
[C---:B------:R-:W-:Y:S01]  /*b960*/  VIADD R41, R51.reuse, UR5 ;  /* 0x0000000533297c36 */ /* 0x040fe20008000000 */
[CC--:B--2---:R-:W-:Y:S01]  /*b970*/  LEA R46, P1, R51.reuse, R40.reuse, 0x2 ;  /* 0x00000028332e7211 */ /* 0x0c4fe200078210ff */
[----:B----4-:R-:W-:Y:S01]  /*b980*/  VIADD R48, R0, 0xa ;  /* 0x0000000a00307836 */ /* 0x010fe20000000000 */
[----:B------:R-:W-:Y:S01]  /*b990*/  ISETP.LT.AND P5, PT, R50, R157, !P0 ;  /* 0x0000009d3200720c */ /* 0x000fe200047a1270 */
[----:B------:R2:W-:Y:S01]  /*b9a0*/  @P4 STG.E desc[UR16][R44.64], R94 ;  /* 0x0000005e2c004986 */ /* 0x0005e2000c101910 */
[----:B------:R-:W-:Y:S01]  /*b9b0*/  LEA.HI.X.SX32 R47, R51, R3, 0x2, P1 ;  /* 0x00000003332f7211 */ /* 0x000fe200008f16ff */
[----:B------:R-:W-:Y:S01]  /*b9c0*/  VIADD R50, R0, 0xb ;  /* 0x0000000b00327836 */ /* 0x000fe20000000000 */
[----:B------:R-:W-:Y:S02]  /*b9d0*/  ISETP.LT.AND P1, PT, R48, R157, !P0 ;  /* 0x0000009d3000720c */ /* 0x000fe40004721270 */
[CC--:B------:R-:W-:Y:S01]  /*b9e0*/  LEA R48, P4, R41.reuse, R40.reuse, 0x2 ;  /* 0x0000002829307211 */ /* 0x0c0fe200078810ff */
[C---:B---3--:R-:W-:Y:S01]  /*b9f0*/  VIADD R43, R41.reuse, UR5 ;  /* 0x00000005292b7c36 */ /* 0x048fe20008000000 */
[----:B------:R3:W-:Y:S02]  /*ba00*/  @P6 STG.E desc[UR16][R46.64], R99 ;  /* 0x000000632e006986 */ /* 0x0007e4000c101910 */
[----:B------:R-:W-:Y:S01]  /*ba10*/  LEA.HI.X.SX32 R49, R41, R3, 0x2, P4 ;  /* 0x0000000329317211 */ /* 0x000fe200020f16ff */
[C---:B------:R-:W-:Y:S01]  /*ba20*/  VIADD R41, R43.reuse, UR5 ;  /* 0x000000052b297c36 */ /* 0x040fe20008000000 */
[----:B------:R-:W-:-:S02]  /*ba30*/  LEA R42, P6, R43, R40, 0x2 ;  /* 0x000000282b2a7211 */ /* 0x000fc400078c10ff */
[----:B------:R-:W-:Y:S01]  /*ba40*/  ISETP.LT.AND P4, PT, R50, R157, !P0 ;  /* 0x0000009d3200720c */ /* 0x000fe20004781270 */
[----:B------:R4:W-:Y:S01]  /*ba50*/  @P2 STG.E desc[UR16][R48.64], R95 ;  /* 0x0000005f30002986 */ /* 0x0009e2000c101910 */
[-C--:B------:R-:W-:Y:S01]  /*ba60*/  LEA.HI.X.SX32 R43, R43, R3.reuse, 0x2, P6 ;  /* 0x000000032b2b7211 */ /* 0x080fe200030f16ff */
[C---:B------:R-:W-:Y:S01]  /*ba70*/  VIADD R50, R0.reuse, 0xc ;  /* 0x0000000c00327836 */ /* 0x040fe20000000000 */
[CC--:B--2---:R-:W-:Y:S01]  /*ba80*/  LEA R44, P6, R41.reuse, R40.reuse, 0x2 ;  /* 0x00000028292c7211 */ /* 0x0c4fe200078c10ff */
[----:B---3--:R-:W-:Y:S02]  /*ba90*/  VIADD R46, R0, 0xd ;  /* 0x0000000d002e7836 */ /* 0x008fe40000000000 */
[----:B------:R2:W-:Y:S01]  /*baa0*/  @P3 STG.E desc[UR16][R42.64], R88 ;  /* 0x000000582a003986 */ /* 0x0005e2000c101910 */
[C---:B------:R-:W-:Y:S01]  /*bab0*/  VIADD R47, R41.reuse, UR5 ;  /* 0x00000005292f7c36 */ /* 0x040fe20008000000 */
[----:B------:R-:W-:Y:S02]  /*bac0*/  LEA.HI.X.SX32 R45, R41, R3, 0x2, P6 ;  /* 0x00000003292d7211 */ /* 0x000fe400030f16ff */
        /* <DEDUP_REMOVED lines=8> */
[----:B----4-:R-:W-:-:S03]  /*bb50*/  LEA R48, P6, R41, R40, 0x2 ;  /* 0x0000002829307211 */ /* 0x010fc600078c10ff */
[----:B------:R4:W-:Y:S01]  /*bb60*/  @P1 STG.E desc[UR16][R46.64], R89 ;  /* 0x000000592e001986 */ /* 0x0009e2000c101910 */
[----:B------:R-:W-:Y:S01]  /*bb70*/  LEA.HI.X.SX32 R49, R41, R3, 0x2, P6 ;  /* 0x0000000329317211 */ /* 0x000fe200030f16ff */
[C---:B------:R-:W-:Y:S01]  /*bb80*/  VIADD R41, R51.reuse, UR5 ;  /* 0x0000000533297c36 */ /* 0x040fe20008000000 */
[CC--:B--2---:R-:W-:Y:S01]  /*bb90*/  LEA R42, P6, R51.reuse, R40.reuse, 0x2 ;  /* 0x00000028332a7211 */ /* 0x0c4fe200078c10ff */
[----:B---3--:R-:W-:Y:S01]  /*bba0*/  VIADD R44, R0, 0x10 ;  /* 0x00000010002c7836 */ /* 0x008fe20000000000 */
[----:B------:R-:W-:Y:S01]  /*bbb0*/  ISETP.LT.AND P5, PT, R50, R157, !P0 ;  /* 0x0000009d3200720c */ /* 0x000fe200047a1270 */
[----:B------:R2:W-:Y:S01]  /*bbc0*/  @P4 STG.E desc[UR16][R48.64], R65 ;  /* 0x0000004130004986 */ /* 0x0005e2000c101910 */
[----:B------:R-:W-:Y:S01]  /*bbd0*/  LEA.HI.X.SX32 R43, R51, R3, 0x2, P6 ;  /* 0x00000003332b7211 */ /* 0x000fe200030f16ff */
[----:B------:R-:W-:Y:S01]  /*bbe0*/  VIADD R50, R0, 0xf ;  /* 0x0000000f00327836 */ /* 0x000fe20000000000 */
[-C--:B------:R-:W-:Y:S02]  /*bbf0*/  ISETP.LT.AND P4, PT, R44, R157.reuse, !P0 ;  /* 0x0000009d2c00720c */ /* 0x080fe40004781270 */
[CC--:B------:R-:W-:Y:S01]  /*bc00*/  LEA R44, P6, R41.reuse, R40.reuse, 0x2 ;  /* 0x00000028292c7211 */ /* 0x0c0fe200078c10ff */
[C---:B----4-:R-:W-:Y:S01]  /*bc10*/  VIADD R47, R41.reuse, UR5 ;  /* 0x00000005292f7c36 */ /* 0x050fe20008000000 */
[----:B------:R3:W-:Y:S01]  /*bc20*/  @P2 STG.E desc[UR16][R42.64], R90 ;  /* 0x0000005a2a002986 */ /* 0x0007e2000c101910 */
[----:B------:R-:W-:Y:S01]  /*bc30*/  ISETP.LT.AND P1, PT, R50, R157, !P0 ;  /* 0x0000009d3200720c */ /* 0x000fe20004721270 */
[----:B------:R-:W-:Y:S01]  /*bc40*/  VIADD R50, R0, 0x11 ;  /* 0x0000001100327836 */ /* 0x000fe20000000000 */
        /* <DEDUP_REMOVED lines=9> */
[C---:B------:R-:W-:Y:S01]  /*bce0*/  VIADD R43, R41.reuse, UR5 ;  /* 0x00000005292b7c36 */ /* 0x040fe20008000000 */
[----:B------:R2:W-:Y:S01]  /*bcf0*/  @P5 STG.E desc[UR16][R46.64], R91 ;  /* 0x0000005b2e005986 */ /* 0x0005e2000c101910 */
        /* <DEDUP_REMOVED lines=58> */
[----:B------:R-:W-:Y:S01]  /*c0a0*/  ISETP.LT.AND P2, PT, R50, R157, !P0 ;  /* 0x0000009d3200720c */ /* 0x000fe20004741270 */
[----:B------:R3:W-:Y:S01]  /*c0b0*/  @P5 STG.E desc[UR16][R42.64], R32 ;  /* 0x000000202a005986 */ /* 0x0007e2000c101910 */
[----:B------:R-:W-:Y:S01]  /*c0c0*/  LEA.HI.X.SX32 R45, R41, R3, 0x2, P6 ;  /* 0x00000003292d7211 */ /* 0x000fe200030f16ff */
[C---:B------:R-:W-:Y:S01]  /*c0d0*/  VIADD R41, R47.reuse, UR5 ;  /* 0x000000052f297c36 */ /* 0x040fe20008000000 */
[----:B------:R-:W-:Y:S01]  /*c0e0*/  LEA R46, P6, R47, R40, 0x2 ;  /* 0x000000282f2e7211 */ /* 0x000fe200078c10ff */
[----:B------:R-:W-:-:S02]  /*c0f0*/  VIADD R50, R0, 0x1d ;  /* 0x0000001d00327836 */ /* 0x000fc40000000000 */
[----:B------:R4:W-:Y:S01]  /*c100*/  @P1 STG.E desc[UR16][R44.64], R36 ;  /* 0x000000242c001986 */ /* 0x0009e2000c101910 */
[----:B------:R-:W-:Y:S02]  /*c110*/  LEA.HI.X.SX32 R47, R47, R3, 0x2, P6 ;  /* 0x000000032f2f7211 */ /* 0x000fe400030f16ff */
[CC--:B--2---:R-:W-:Y:S02]  /*c120*/  LEA R48, P6, R41.reuse, R40.reuse, 0x2 ;  /* 0x0000002829307211 */ /* 0x0c4fe400078c10ff */
[----:B------:R-:W-:Y:S01]  /*c130*/  ISETP.LT.AND P5, PT, R50, R157, !P0 ;  /* 0x0000009d3200720c */ /* 0x000fe200047a1270 */
[C---:B---3--:R-:W-:Y:S01]  /*c140*/  VIADD R32, R0.reuse, 0x1f ;  /* 0x0000001f00207836 */ /* 0x048fe20000000000 */
[----:B------:R2:W-:Y:S01]  /*c150*/  @P4 STG.E desc[UR16][R46.64], R33 ;  /* 0x000000212e004986 */ /* 0x0005e2000c101910 */
[C---:B------:R-:W-:Y:S01]  /*c160*/  VIADD R43, R41.reuse, UR5 ;  /* 0x00000005292b7c36 */ /* 0x040fe20008000000 */
[----:B------:R-:W-:Y:S01]  /*c170*/  LEA.HI.X.SX32 R49, R41, R3, 0x2, P6 ;  /* 0x0000000329317211 */ /* 0x000fe200030f16ff */
[----:B------:R-:W-:Y:S01]  /*c180*/  VIADD R50, R0, 0x1e ;  /* 0x0000001e00327836 */ /* 0x000fe20000000000 */
[-C--:B------:R-:W-:Y:S01]  /*c190*/  ISETP.LT.AND P4, PT, R32, R157.reuse, !P0 ;  /* 0x0000009d2000720c */ /* 0x080fe20004781270 */
[----:B------:R-:W-:Y:S01]  /*c1a0*/  VIADD R32, R0, 0x20 ;  /* 0x0000002000207836 */ /* 0x000fe20000000000 */
[C---:B------:R-:W-:Y:S01]  /*c1b0*/  LEA R42, P6, R43.reuse, R40, 0x2 ;  /* 0x000000282b2a7211 */ /* 0x040fe200078c10ff */
[----:B----4-:R-:W-:Y:S01]  /*c1c0*/  VIADD R36, R43, UR5 ;  /* 0x000000052b247c36 */ /* 0x010fe20008000000 */
[----:B------:R3:W-:Y:S01]  /*c1d0*/  @P2 STG.E desc[UR16][R48.64], R37 ;  /* 0x0000002530002986 */ /* 0x0007e2000c101910 */
[----:B------:R-:W-:-:S02]  /*c1e0*/  ISETP.LT.AND P1, PT, R50, R157, !P0 ;  /* 0x0000009d3200720c */ /* 0x000fc40004721270 */
[----:B------:R-:W-:Y:S01]  /*c1f0*/  LEA.HI.X.SX32 R43, R43, R3, 0x2, P6 ;  /* 0x000000032b2b7211 */ /* 0x000fe200030f16ff */
[----:B------:R-:W-:Y:S01]  /*c200*/  VIADD R41, R36, UR5 ;  /* 0x0000000524297c36 */ /* 0x000fe20008000000 */
[----:B------:R-:W-:Y:S01]  /*c210*/  ISETP.LT.AND P2, PT, R32, R157, !P0 ;  /* 0x0000009d2000720c */ /* 0x000fe20004741270 */
[----:B------:R-:W-:Y:S01]  /*c220*/  VIADD R32, R0, 0x21 ;  /* 0x0000002100207836 */ /* 0x000fe20000000000 */
[-C--:B------:R-:W-:Y:S01]  /*c230*/  LEA R44, P6, R36, R40.reuse, 0x2 ;  /* 0x00000028242c7211 */ /* 0x080fe200078c10ff */
[----:B------:R4:W-:Y:S01]  /*c240*/  @P3 STG.E desc[UR16][R42.64], R34 ;  /* 0x000000222a003986 */ /* 0x0009e2000c101910 */
[----:B--2---:R-:W-:Y:S02]  /*c250*/  VIADD R46, R0, 0x23 ;  /* 0x00000023002e7836 */ /* 0x004fe40000000000 */
[----:B------:R-:W-:Y:S01]  /*c260*/  LEA.HI.X.SX32 R45, R36, R3, 0x2, P6 ;  /* 0x00000003242d7211 */ /* 0x000fe200030f16ff */
[----:B------:R-:W-:Y:S01]  /*c270*/  VIADD R36, R0, 0x22 ;  /* 0x0000002200247836 */ /* 0x000fe20000000000 */
[-C--:B------:R-:W-:Y:S01]  /*c280*/  ISETP.LT.AND P3, PT, R32, R157.reuse, !P0 ;  /* 0x0000009d2000720c */ /* 0x080fe20004761270 */
[C---:B---3--:R-:W-:Y:S01]  /*c290*/  VIADD R37, R41.reuse, UR5 ;  /* 0x0000000529257c36 */ /* 0x048fe20008000000 */
[----:B------:R-:W-:Y:S01]  /*c2a0*/  LEA R32, P6, R41, R40, 0x2 ;  /* 0x0000002829207211 */ /* 0x000fe200078c10ff */
[----:B------:R2:W-:Y:S01]  /*c2b0*/  @P5 STG.E desc[UR16][R44.64], R38 ;  /* 0x000000262c005986 */ /* 0x0005e2000c101910 */
[----:B------:R-:W-:-:S02]  /*c2c0*/  ISETP.LT.AND P5, PT, R36, R157, !P0 ;  /* 0x0000009d2400720c */ /* 0x000fc400047a1270 */
[-C--:B------:R-:W-:Y:S01]  /*c2d0*/  LEA.HI.X.SX32 R33, R41, R3.reuse, 0x2, P6 ;  /* 0x0000000329217211 */ /* 0x080fe200030f16ff */
[C---:B------:R-:W-:Y:S01]  /*c2e0*/  VIADD R41, R37.reuse, UR5 ;  /* 0x0000000525297c36 */ /* 0x040fe20008000000 */
[CC--:B------:R-:W-:Y:S01]  /*c2f0*/  LEA R36, P6, R37.reuse, R40.reuse, 0x2 ;  /* 0x0000002825247211 */ /* 0x0c0fe200078c10ff */
[----:B----4-:R-:W-:Y:S02]  /*c300*/  VIADD R34, R0, 0x24 ;  /* 0x0000002400227836 */ /* 0x010fe40000000000 */
[----:B------:R3:W-:Y:S01]  /*c310*/  @P1 STG.E desc[UR16][R32.64], R35 ;  /* 0x0000002320001986 */ /* 0x0007e2000c101910 */
[----:B------:R-:W-:Y:S02]  /*c320*/  LEA.HI.X.SX32 R37, R37, R3, 0x2, P6 ;  /* 0x0000000325257211 */ /* 0x000fe400030f16ff */
[-C--:B------:R-:W-:Y:S01]  /*c330*/  ISETP.LT.AND P1, PT, R46, R157.reuse, !P0 ;  /* 0x0000009d2e00720c */ /* 0x080fe20004721270 */
[C---:B------:R-:W-:Y:S01]  /*c340*/  VIADD R46, R41.reuse, UR5 ;  /* 0x00000005292e7c36 */ /* 0x040fe20008000000 */
[C---:B------:R-:W-:Y:S01]  /*c350*/  LEA R42, P6, R41.reuse, R40, 0x2 ;  /* 0x00000028292a7211 */ /* 0x040fe200078c10ff */
[----:B------:R4:W-:Y:S01]  /*c360*/  @P4 STG.E desc[UR16][R36.64], R39 ;  /* 0x0000002724004986 */ /* 0x0009e2000c101910 */
[----:B------:R-:W-:Y:S01]  /*c370*/  ISETP.LT.AND P4, PT, R34, R157, !P0 ;  /* 0x0000009d2200720c */ /* 0x000fe20004781270 */
[----:B------:R-:W-:Y:S01]  /*c380*/  VIADD R34, R0, 0x26 ;  /* 0x0000002600227836 */ /* 0x000fe20000000000 */
[----:B------:R-:W-:-:S02]  /*c390*/  LEA.HI.X.SX32 R43, R41, R3, 0x2, P6 ;  /* 0x00000003292b7211 */ /* 0x000fc400030f16ff */
[-C--:B--2---:R-:W-:Y:S01]  /*c3a0*/  LEA R44, P6, R46, R40.reuse, 0x2 ;  /* 0x000000282e2c7211 */ /* 0x084fe200078c10ff */
[----:B---3--:R-:W-:Y:S02]  /*c3b0*/  VIADD R32, R0, 0x25 ;  /* 0x0000002500207836 */ /* 0x008fe40000000000 */
[C---:B------:R-:W-:Y:S01]  /*c3c0*/  VIADD R33, R46.reuse, UR5 ;  /* 0x000000052e217c36 */ /* 0x040fe20008000000 */
[----:B------:R-:W-:Y:S01]  /*c3d0*/  LEA.HI.X.SX32 R45, R46, R3, 0x2, P6 ;  /* 0x000000032e2d7211 */ /* 0x000fe200030f16ff */
[----:B------:R2:W-:Y:S01]  /*c3e0*/  @P2 STG.E desc[UR16][R42.64], R4 ;  /* 0x000000042a002986 */ /* 0x0005e2000c101910 */
[-C--:B------:R-:W-:Y:S01]  /*c3f0*/  ISETP.LT.AND P2, PT, R32, R157.reuse, !P0 ;  /* 0x0000009d2000720c */ /* 0x080fe20004741270 */
[C---:B------:R-:W-:Y:S01]  /*c400*/  VIADD R35, R33.reuse, UR5 ;  /* 0x0000000521237c36 */ /* 0x040fe20008000000 */
[CC--:B------:R-:W-:Y:S01]  /*c410*/  LEA R32, P6, R33.reuse, R40.reuse, 0x2 ;  /* 0x0000002821207211 */ /* 0x0c0fe200078c10ff */
[----:B------:R3:W-:Y:S01]  /*c420*/  @P3 STG.E desc[UR16][R44.64], R12 ;  /* 0x0000000c2c003986 */ /* 0x0007e2000c101910 */
[----:B------:R-:W-:Y:S01]  /*c430*/  ISETP.LT.AND P3, PT, R34, R157, !P0 ;  /* 0x0000009d2200720c */ /* 0x000fe20004761270 */
[----:B----4-:R-:W-:Y:S01]  /*c440*/  VIADD R36, R0, 0x27 ;  /* 0x0000002700247836 */ /* 0x010fe20000000000 */
[----:B------:R-:W-:Y:S01]  /*c450*/  LEA.HI.X.SX32 R33, R33, R3, 0x2, P6 ;  /* 0x0000000321217211 */ /* 0x000fe200030f16ff */
[C---:B------:R-:W-:Y:S01]  /*c460*/  VIADD R37, R35.reuse, UR5 ;  /* 0x0000000523257c36 */ /* 0x040fe20008000000 */
[----:B------:R-:W-:-:S03]  /*c470*/  LEA R34, P6, R35, R40, 0x2 ;  /* 0x0000002823227211 */ /* 0x000fc600078c10ff */
[----:B------:R4:W-:Y:S01]  /*c480*/  @P5 STG.E desc[UR16][R32.64], R5 ;  /* 0x0000000520005986 */ /* 0x0009e2000c101910 */
[----:B------:R-:W-:Y:S01]  /*c490*/  LEA.HI.X.SX32 R35, R35, R3, 0x2, P6 ;  /* 0x0000000323237211 */ /* 0x000fe200030f16ff */
[----:B--2---:R-:W-:Y:S01]  /*c4a0*/  VIADD R4, R0, 0x28 ;  /* 0x0000002800047836 */ /* 0x004fe20000000000 */
[-C--:B------:R-:W-:Y:S01]  /*c4b0*/  ISETP.LT.AND P5, PT, R36, R157.reuse, !P0 ;  /* 0x0000009d2400720c */ /* 0x080fe200047a1270 */
[C---:B---3--:R-:W-:Y:S01]  /*c4c0*/  VIADD R12, R37.reuse, UR5 ;  /* 0x00000005250c7c36 */ /* 0x048fe20008000000 */
[CC--:B------:R-:W-:Y:S01]  /*c4d0*/  LEA R36, P6, R37.reuse, R40.reuse, 0x2 ;  /* 0x0000002825247211 */ /* 0x0c0fe200078c10ff */
[----:B------:R-:W-:Y:S01]  /*c4e0*/  @P1 STG.E desc[UR16][R34.64], R13 ;  /* 0x0000000d22001986 */ /* 0x000fe2000c101910 */
[----:B------:R-:W-:Y:S01]  /*c4f0*/  ISETP.LT.AND P1, PT, R4, R157, !P0 ;  /* 0x0000009d0400720c */ /* 0x000fe20004721270 */
[----:B------:R-:W-:Y:S01]  /*c500*/  VIADD R4, R0, 0x29 ;  /* 0x0000002900047836 */ /* 0x000fe20000000000 */
[----:B------:R-:W-:Y:S02]  /*c510*/  LEA.HI.X.SX32 R37, R37, R3, 0x2, P6 ;  /* 0x0000000325257211 */ /* 0x000fe400030f16ff */
[C---:B------:R-:W-:Y:S01]  /*c520*/  LEA R38, P6, R12.reuse, R40, 0x2 ;  /* 0x000000280c267211 */ /* 0x040fe200078c10ff */
[----:B----4-:R-:W-:-:S02]  /*c530*/  VIADD R5, R12, UR5 ;  /* 0x000000050c057c36 */ /* 0x010fc40008000000 */
[----:B------:R2:W-:Y:S01]  /*c540*/  @P4 STG.E desc[UR16][R36.64], R6 ;  /* 0x0000000624004986 */ /* 0x0005e2000c101910 */
[----:B------:R-:W-:Y:S01]  /*c550*/  LEA.HI.X.SX32 R39, R12, R3, 0x2, P6 ;  /* 0x000000030c277211 */ /* 0x000fe200030f16ff */
[----:B------:R-:W-:Y:S01]  /*c560*/  VIADD R12, R0, 0x2a ;  /* 0x0000002a000c7836 */ /* 0x000fe20000000000 */
[-C--:B------:R-:W-:Y:S01]  /*c570*/  ISETP.LT.AND P4, PT, R4, R157.reuse, !P0 ;  /* 0x0000009d0400720c */ /* 0x080fe20004781270 */
[C---:B------:R-:W-:Y:S01]  /*c580*/  VIADD R32, R5.reuse, UR5 ;  /* 0x0000000505207c36 */ /* 0x040fe20008000000 */
[CC--:B------:R-:W-:Y:S01]  /*c590*/  LEA R4, P6, R5.reuse, R40.reuse, 0x2 ;  /* 0x0000002805047211 */ /* 0x0c0fe200078c10ff */
[----:B------:R3:W-:Y:S01]  /*c5a0*/  @P2 STG.E desc[UR16][R38.64], R14 ;  /* 0x0000000e26002986 */ /* 0x0007e2000c101910 */
[----:B------:R-:W-:Y:S01]  /*c5b0*/  ISETP.LT.AND P2, PT, R12, R157, !P0 ;  /* 0x0000009d0c00720c */ /* 0x000fe20004741270 */
[C---:B------:R-:W-:Y:S01]  /*c5c0*/  VIADD R33, R32.reuse, UR5 ;  /* 0x0000000520217c36 */ /* 0x040fe20008000000 */
[----:B------:R-:W-:Y:S02]  /*c5d0*/  LEA.HI.X.SX32 R5, R5, R3, 0x2, P6 ;  /* 0x0000000305057211 */ /* 0x000fe400030f16ff */
[----:B------:R-:W-:Y:S01]  /*c5e0*/  LEA R12, P6, R32, R40, 0x2 ;  /* 0x00000028200c7211 */ /* 0x000fe200078c10ff */
[----:B--2---:R-:W-:-:S02]  /*c5f0*/  VIADD R6, R0, 0x2b ;  /* 0x0000002b00067836 */ /* 0x004fc40000000000 */
[----:B------:R2:W-:Y:S01]  /*c600*/  @P3 STG.E desc[UR16][R4.64], R7 ;  /* 0x0000000704003986 */ /* 0x0005e2000c101910 */
[----:B------:R-:W-:Y:S02]  /*c610*/  LEA.HI.X.SX32 R13, R32, R3, 0x2, P6 ;  /* 0x00000003200d7211 */ /* 0x000fe400030f16ff */
[----:B------:R-:W-:Y:S01]  /*c620*/  ISETP.LT.AND P3, PT, R6, R157, !P0 ;  /* 0x0000009d0600720c */ /* 0x000fe20004761270 */
[----:B------:R-:W-:Y:S01]  /*c630*/  VIADD R6, R0, 0x2c ;  /* 0x0000002c00067836 */ /* 0x000fe20000000000 */
[CC--:B------:R-:W-:Y:S01]  /*c640*/  LEA R32, P6, R33.reuse, R40.reuse, 0x2 ;  /* 0x0000002821207211 */ /* 0x0c0fe200078c10ff */
[C---:B---3--:R-:W-:Y:S01]  /*c650*/  VIADD R14, R33.reuse, UR5 ;  /* 0x00000005210e7c36 */ /* 0x048fe20008000000 */
[----:B------:R3:W-:Y:S02]  /*c660*/  @P5 STG.E desc[UR16][R12.64], R15 ;  /* 0x0000000f0c005986 */ /* 0x0007e4000c101910 */
[----:B------:R-:W-:Y:S01]  /*c670*/  LEA.HI.X.SX32 R33, R33, R3, 0x2, P6 ;  /* 0x0000000321217211 */ /* 0x000fe200030f16ff */
[----:B------:R-:W-:Y:S01]  /*c680*/  VIADD R36, R14, UR5 ;  /* 0x000000050e247c36 */ /* 0x000fe20008000000 */
[----:B------:R-:W-:Y:S01]  /*c690*/  ISETP.LT.AND P5, PT, R6, R157, !P0 ;  /* 0x0000009d0600720c */ /* 0x000fe200047a1270 */
[----:B------:R-:W-:Y:S01]  /*c6a0*/  VIADD R6, R0, 0x2d ;  /* 0x0000002d00067836 */ /* 0x000fe20000000000 */
[----:B------:R-:W-:Y:S01]  /*c6b0*/  LEA R34, P6, R14, R40, 0x2 ;  /* 0x000000280e227211 */ /* 0x000fe200078c10ff */
[----:B------:R4:W-:Y:S01]  /*c6c0*/  @P1 STG.E desc[UR16][R32.64], R8 ;  /* 0x0000000820001986 */ /* 0x0009e2000c101910 */
[----:B--2---:R-:W-:-:S02]  /*c6d0*/  VIADD R7, R36, UR5 ;  /* 0x0000000524077c36 */ /* 0x004fc40008000000 */
[----:B------:R-:W-:Y:S02]  /*c6e0*/  LEA.HI.X.SX32 R35, R14, R3, 0x2, P6 ;  /* 0x000000030e237211 */ /* 0x000fe400030f16ff */
[----:B------:R-:W-:Y:S01]  /*c6f0*/  ISETP.LT.AND P1, PT, R6, R157, !P0 ;  /* 0x0000009d0600720c */ /* 0x000fe20004721270 */
[----:B------:R-:W-:Y:S01]  /*c700*/  VIADD R6, R0, 0x2e ;  /* 0x0000002e00067836 */ /* 0x000fe20000000000 */
[-C--:B------:R-:W-:Y:S01]  /*c710*/  LEA R4, P6, R36, R40.reuse, 0x2 ;  /* 0x0000002824047211 */ /* 0x080fe200078c10ff */
[----:B------:R2:W-:Y:S01]  /*c720*/  @P4 STG.E desc[UR16][R34.64], R20 ;  /* 0x0000001422004986 */ /* 0x0005e2000c101910 */
[----:B---3--:R-:W-:Y:S02]  /*c730*/  VIADD R12, R0, 0x2f ;  /* 0x0000002f000c7836 */ /* 0x008fe40000000000 */
[----:B------:R-:W-:Y:S01]  /*c740*/  LEA.HI.X.SX32 R5, R36, R3, 0x2, P6 ;  /* 0x0000000324057211 */ /* 0x000fe200030f16ff */
[C---:B------:R-:W-:Y:S01]  /*c750*/  VIADD R13, R7.reuse, UR5 ;  /* 0x00000005070d7c36 */ /* 0x040fe20008000000 */
[-C--:B------:R-:W-:Y:S01]  /*c760*/  ISETP.LT.AND P4, PT, R6, R157.reuse, !P0 ;  /* 0x0000009d0600720c */ /* 0x080fe20004781270 */
[----:B----4-:R-:W-:Y:S01]  /*c770*/  VIADD R8, R0, 0x30 ;  /* 0x0000003000087836 */ /* 0x010fe20000000000 */
[-C--:B------:R-:W-:Y:S01]  /*c780*/  LEA R6, P6, R7, R40.reuse, 0x2 ;  /* 0x0000002807067211 */ /* 0x080fe200078c10ff */
[----:B------:R3:W-:Y:S01]  /*c790*/  @P2 STG.E desc[UR16][R4.64], R9 ;  /* 0x0000000904002986 */ /* 0x0007e2000c101910 */
[----:B------:R-:W-:Y:S01]  /*c7a0*/  ISETP.LT.AND P2, PT, R12, R157, !P0 ;  /* 0x0000009d0c00720c */ /* 0x000fe20004741270 */
[----:B------:R-:W-:Y:S01]  /*c7b0*/  VIADD R15, R13, UR5 ;  /* 0x000000050d0f7c36 */ /* 0x000fe20008000000 */
[-C--:B------:R-:W-:Y:S01]  /*c7c0*/  LEA.HI.X.SX32 R7, R7, R3.reuse, 0x2, P6 ;  /* 0x0000000307077211 */ /* 0x080fe200030f16ff */
[C---:B--2---:R-:W-:Y:S01]  /*c7d0*/  VIADD R20, R0.reuse, 0x35 ;  /* 0x0000003500147836 */ /* 0x044fe20000000000 */
[CC--:B------:R-:W-:Y:S01]  /*c7e0*/  LEA R12, P6, R13.reuse, R40.reuse, 0x2 ;  /* 0x000000280d0c7211 */ /* 0x0c0fe200078c10ff */
[----:B------:R2:W4:Y:S03]  /*c7f0*/  LDS.128 R32, [R2] ;  /* 0x0000000002207984 */ /* 0x0005260000000c00 */
[----:B------:R-:W-:Y:S01]  /*c800*/  LEA.HI.X.SX32 R13, R13, R3, 0x2, P6 ;  /* 0x000000030d0d7211 */ /* 0x000fe200030f16ff */
[----:B------:R5:W-:Y:S01]  /*c810*/  @P3 STG.E desc[UR16][R6.64], R21 ;  /* 0x0000001506003986 */ /* 0x000be2000c101910 */
[CC--:B------:R-:W-:Y:S01]  /*c820*/  LEA R14, P6, R15.reuse, R40.reuse, 0x2 ;  /* 0x000000280f0e7211 */ /* 0x0c0fe200078c10ff */
[----:B---3--:R-:W-:Y:S01]  /*c830*/  VIADD R4, R0, 0x31 ;  /* 0x0000003100047836 */ /* 0x008fe20000000000 */
[----:B------:R-:W-:Y:S01]  /*c840*/  ISETP.LT.AND P3, PT, R8, R157, !P0 ;  /* 0x0000009d0800720c */ /* 0x000fe20004761270 */
[C---:B------:R-:W-:Y:S01]  /*c850*/  VIADD R5, R15.reuse, UR5 ;  /* 0x000000050f057c36 */ /* 0x040fe20008000000 */
[----:B------:R-:W-:Y:S01]  /*c860*/  LEA.HI.X.SX32 R15, R15, R3, 0x2, P6 ;  /* 0x000000030f0f7211 */ /* 0x000fe200030f16ff */
[----:B------:R3:W-:Y:S01]  /*c870*/  @P5 STG.E desc[UR16][R12.64], R10 ;  /* 0x0000000a0c005986 */ /* 0x0007e2000c101910 */
[----:B------:R-:W-:Y:S01]  /*c880*/  ISETP.LT.AND P5, PT, R4, R157, !P0 ;  /* 0x0000009d0400720c */ /* 0x000fe200047a1270 */
[C---:B------:R-:W-:Y:S01]  /*c890*/  VIADD R8, R0.reuse, 0x32 ;  /* 0x0000003200087836 */ /* 0x040fe20000000000 */
[----:B------:R-:W-:Y:S01]  /*c8a0*/  LEA R4, P6, R5, R40, 0x2 ;  /* 0x0000002805047211 */ /* 0x000fe200078c10ff */
[----:B------:R1:W-:Y:S01]  /*c8b0*/  @P1 STG.E desc[UR16][R14.64], R22 ;  /* 0x000000160e001986 */ /* 0x0003e2000c101910 */
[----:B--2---:R-:W-:-:S02]  /*c8c0*/  VIADD R2, R0, 0x3a ;  /* 0x0000003a00027836 */ /* 0x004fc40000000000 */
[C---:B-----5:R-:W-:Y:S01]  /*c8d0*/  VIADD R7, R5.reuse, UR5 ;  /* 0x0000000505077c36 */ /* 0x060fe20008000000 */
[----:B------:R-:W-:Y:S02]  /*c8e0*/  LEA.HI.X.SX32 R5, R5, R3, 0x2, P6 ;  /* 0x0000000305057211 */ /* 0x000fe400030f16ff */
[----:B------:R-:W-:Y:S01]  /*c8f0*/  ISETP.LT.AND P1, PT, R8, R157, !P0 ;  /* 0x0000009d0800720c */ /* 0x000fe20004721270 */
[C---:B------:R-:W-:Y:S01]  /*c900*/  VIADD R9, R7.reuse, UR5 ;  /* 0x0000000507097c36 */ /* 0x040fe20008000000 */
[-C--:B------:R-:W-:Y:S01]  /*c910*/  LEA R6, P6, R7, R40.reuse, 0x2 ;  /* 0x0000002807067211 */ /* 0x080fe200078c10ff */
[C---:B------:R-:W-:Y:S01]  /*c920*/  VIADD R8, R0.reuse, 0x33 ;  /* 0x0000003300087836 */ /* 0x040fe20000000000 */
[----:B------:R2:W-:Y:S01]  /*c930*/  @P4 STG.E desc[UR16][R4.64], R11 ;  /* 0x0000000b04004986 */ /* 0x0005e2000c101910 */
[----:B---3--:R-:W-:Y:S01]  /*c940*/  VIADD R13, R9, UR5 ;  /* 0x00000005090d7c36 */ /* 0x008fe20008000000 */
[----:B------:R-:W-:Y:S01]  /*c950*/  LEA.HI.X.SX32 R7, R7, R3, 0x2, P6 ;  /* 0x0000000307077211 */ /* 0x000fe200030f16ff */
[----:B------:R-:W-:Y:S01]  /*c960*/  VIADD R10, R0, 0x34 ;  /* 0x00000034000a7836 */ /* 0x000fe20000000000 */
[-C--:B------:R-:W-:Y:S01]  /*c970*/  ISETP.LT.AND P4, PT, R8, R157.reuse, !P0 ;  /* 0x0000009d0800720c */ /* 0x080fe20004781270 */
[----:B-1----:R-:W-:Y:S01]  /*c980*/  VIADD R15, R13, UR5 ;  /* 0x000000050d0f7c36 */ /* 0x002fe20008000000 */
[-C--:B------:R-:W-:Y:S01]  /*c990*/  LEA R8, P6, R9, R40.reuse, 0x2 ;  /* 0x0000002809087211 */ /* 0x080fe200078c10ff */
[----:B------:R-:W-:Y:S01]  /*c9a0*/  @P2 STG.E desc[UR16][R6.64], R23 ;  /* 0x0000001706002986 */ /* 0x000fe2000c101910 */
[----:B------:R-:W-:Y:S01]  /*c9b0*/  ISETP.LT.AND P2, PT, R10, R157, !P0 ;  /* 0x0000009d0a00720c */ /* 0x000fe20004741270 */
[----:B------:R-:W-:Y:S01]  /*c9c0*/  VIADD R21, R15, UR5 ;  /* 0x000000050f157c36 */ /* 0x000fe20008000000 */
[----:B------:R-:W-:Y:S01]  /*c9d0*/  LEA.HI.X.SX32 R9, R9, R3, 0x2, P6 ;  /* 0x0000000309097211 */ /* 0x000fe200030f16ff */
[----:B------:R-:W-:Y:S01]  /*c9e0*/  VIADD R14, R0, 0x36 ;  /* 0x00000036000e7836 */ /* 0x000fe20000000000 */
[----:B------:R-:W-:-:S03]  /*c9f0*/  LEA R12, P6, R13, R40, 0x2 ;  /* 0x000000280d0c7211 */ /* 0x000fc600078c10ff */
[----:B------:R1:W-:Y:S01]  /*ca00*/  @P3 STG.E desc[UR16][R8.64], R16 ;  /* 0x0000001008003986 */ /* 0x0003e2000c101910 */
[-C--:B------:R-:W-:Y:S02]  /*ca10*/  LEA R10, P3, R21, R40.reuse, 0x2 ;  /* 0x00000028150a7211 */ /* 0x080fe400078610ff */
[-C--:B------:R-:W-:Y:S02]  /*ca20*/  LEA.HI.X.SX32 R13, R13, R3.reuse, 0x2, P6 ;  /* 0x000000030d0d7211 */ /* 0x080fe400030f16ff */
[-C--:B--2---:R-:W-:Y:S02]  /*ca30*/  LEA R4, P6, R15, R40.reuse, 0x2 ;  /* 0x000000280f047211 */ /* 0x084fe400078c10ff */
[CC--:B------:R-:W-:Y:S01]  /*ca40*/  LEA.HI.X.SX32 R11, R21.reuse, R3.reuse, 0x2, P3 ;  /* 0x00000003150b7211 */ /* 0x0c0fe200018f16ff */
[----:B------:R-:W-:Y:S01]  /*ca50*/  VIADD R21, R21, UR5 ;  /* 0x0000000515157c36 */ /* 0x000fe20008000000 */
[----:B------:R-:W-:Y:S01]  /*ca60*/  LEA.HI.X.SX32 R5, R15, R3, 0x2, P6 ;  /* 0x000000030f057211 */ /* 0x000fe200030f16ff */
[----:B------:R2:W-:Y:S01]  /*ca70*/  @P5 STG.E desc[UR16][R12.64], R24 ;  /* 0x000000180c005986 */ /* 0x0005e2000c101910 */
[-C--:B------:R-:W-:Y:S01]  /*ca80*/  ISETP.LT.AND P5, PT, R20, R157.reuse, !P0 ;  /* 0x0000009d1400720c */ /* 0x080fe200047a1270 */
[C---:B-1----:R-:W-:Y:S01]  /*ca90*/  VIADD R9, R21.reuse, UR5 ;  /* 0x0000000515097c36 */ /* 0x042fe20008000000 */
[----:B------:R-:W-:Y:S01]  /*caa0*/  ISETP.LT.AND P3, PT, R14, R157, !P0 ;  /* 0x0000009d0e00720c */ /* 0x000fe20004761270 */
[----:B------:R1:W-:Y:S01]  /*cab0*/  @P1 STG.E desc[UR16][R4.64], R17 ;  /* 0x0000001104001986 */ /* 0x0003e2000c101910 */
[-C--:B------:R-:W-:Y:S01]  /*cac0*/  LEA R6, P1, R21, R40.reuse, 0x2 ;  /* 0x0000002815067211 */ /* 0x080fe200078210ff */
[----:B------:R-:W-:Y:S01]  /*cad0*/  VIADD R14, R0, 0x37 ;  /* 0x00000037000e7836 */ /* 0x000fe20000000000 */
[----:B------:R-:W-:Y:S01]  /*cae0*/  LEA R8, P6, R9, R40, 0x2 ;  /* 0x0000002809087211 */ /* 0x000fe200078c10ff */
[----:B------:R3:W-:Y:S01]  /*caf0*/  @P4 STG.E desc[UR16][R10.64], R25 ;  /* 0x000000190a004986 */ /* 0x0007e2000c101910 */
[----:B------:R-:W-:-:S02]  /*cb00*/  LEA.HI.X.SX32 R7, R21, R3, 0x2, P1 ;  /* 0x0000000315077211 */ /* 0x000fc400008f16ff */
[----:B------:R-:W-:Y:S01]  /*cb10*/  ISETP.LT.AND P4, PT, R14, R157, !P0 ;  /* 0x0000009d0e00720c */ /* 0x000fe20004781270 */
[----:B--2---:R-:W-:Y:S02]  /*cb20*/  VIADD R12, R0, 0x38 ;  /* 0x00000038000c7836 */ /* 0x004fe40000000000 */
[----:B------:R-:W-:Y:S01]  /*cb30*/  @P2 STG.E desc[UR16][R6.64], R18 ;  /* 0x0000001206002986 */ /* 0x000fe2000c101910 */
[C---:B-1----:R-:W-:Y:S01]  /*cb40*/  VIADD R5, R9.reuse, UR5 ;  /* 0x0000000509057c36 */ /* 0x042fe20008000000 */
[----:B------:R-:W-:Y:S02]  /*cb50*/  LEA.HI.X.SX32 R9, R9, R3, 0x2, P6 ;  /* 0x0000000309097211 */ /* 0x000fe400030f16ff */
[----:B------:R-:W-:Y:S01]  /*cb60*/  ISETP.LT.AND P1, PT, R12, R157, !P0 ;  /* 0x0000009d0c00720c */ /* 0x000fe20004721270 */
[C---:B------:R-:W-:Y:S01]  /*cb70*/  VIADD R13, R5.reuse, UR5 ;  /* 0x00000005050d7c36 */ /* 0x040fe20008000000 */
[----:B------:R-:W-:Y:S01]  /*cb80*/  LEA R4, P2, R5, R40, 0x2 ;  /* 0x0000002805047211 */ /* 0x000fe200078410ff */
[----:B------:R1:W-:Y:S01]  /*cb90*/  @P5 STG.E desc[UR16][R8.64], R26 ;  /* 0x0000001a08005986 */ /* 0x0003e2000c101910 */
[----:B------:R-:W-:-:S02]  /*cba0*/  VIADD R12, R0, 0x39 ;  /* 0x00000039000c7836 */ /* 0x000fc40000000000 */
[-C--:B---3--:R-:W-:Y:S02]  /*cbb0*/  LEA R10, P5, R13, R40.reuse, 0x2 ;  /* 0x000000280d0a7211 */ /* 0x088fe400078a10ff */
[-C--:B------:R-:W-:Y:S02]  /*cbc0*/  LEA.HI.X.SX32 R5, R5, R3.reuse, 0x2, P2 ;  /* 0x0000000305057211 */ /* 0x080fe400010f16ff */
[C---:B------:R-:W-:Y:S01]  /*cbd0*/  LEA.HI.X.SX32 R11, R13.reuse, R3, 0x2, P5 ;  /* 0x000000030d0b7211 */ /* 0x040fe200028f16ff */
[----:B------:R-:W-:Y:S01]  /*cbe0*/  VIADD R13, R13, UR5 ;  /* 0x000000050d0d7c36 */ /* 0x000fe20008000000 */
[----:B------:R-:W-:Y:S01]  /*cbf0*/  ISETP.LT.AND P2, PT, R12, R157, !P0 ;  /* 0x0000009d0c00720c */ /* 0x000fe20004741270 */
[----:B------:R-:W-:Y:S01]  /*cc00*/  VIADD R12, R0, 0x3b ;  /* 0x0000003b000c7836 */ /* 0x000fe20000000000 */
[----:B------:R-:W-:Y:S01]  /*cc10*/  @P3 STG.E desc[UR16][R4.64], R19 ;  /* 0x0000001304003986 */ /* 0x000fe2000c101910 */
[C---:B-1----:R-:W-:Y:S01]  /*cc20*/  VIADD R9, R13.reuse, UR5 ;  /* 0x000000050d097c36 */ /* 0x042fe20008000000 */
[----:B------:R-:W-:-:S02]  /*cc30*/  LEA R6, P3, R13, R40, 0x2 ;  /* 0x000000280d067211 */ /* 0x000fc400078610ff */
[----:B------:R1:W-:Y:S01]  /*cc40*/  @P4 STG.E desc[UR16][R10.64], R27 ;  /* 0x0000001b0a004986 */ /* 0x0003e2000c101910 */
[-C--:B------:R-:W-:Y:S01]  /*cc50*/  ISETP.LT.AND P4, PT, R12, R157.reuse, !P0 ;  /* 0x0000009d0c00720c */ /* 0x080fe20004781270 */
[C---:B------:R-:W-:Y:S01]  /*cc60*/  VIADD R12, R9.reuse, UR5 ;  /* 0x00000005090c7c36 */ /* 0x040fe20008000000 */
[----:B------:R-:W-:Y:S01]  /*cc70*/  ISETP.LT.AND P5, PT, R2, R157, !P0 ;  /* 0x0000009d0200720c */ /* 0x000fe200047a1270 */
[----:B------:R-:W-:Y:S01]  /*cc80*/  VIADD R2, R0, 0x3c ;  /* 0x0000003c00027836 */ /* 0x000fe20000000000 */
[-C--:B------:R-:W-:Y:S02]  /*cc90*/  LEA R8, P6, R9, R40.reuse, 0x2 ;  /* 0x0000002809087211 */ /* 0x080fe400078c10ff */
[-C--:B------:R-:W-:Y:S02]  /*cca0*/  LEA.HI.X.SX32 R7, R13, R3.reuse, 0x2, P3 ;  /* 0x000000030d077211 */ /* 0x080fe400018f16ff */
[----:B------:R-:W-:Y:S02]  /*ccb0*/  LEA.HI.X.SX32 R9, R9, R3, 0x2, P6 ;  /* 0x0000000309097211 */ /* 0x000fe400030f16ff */
[----:B------:R-:W-:Y:S01]  /*ccc0*/  ISETP.LT.AND P3, PT, R2, R157, !P0 ;  /* 0x0000009d0200720c */ /* 0x000fe20004761270 */
[----:B-1----:R-:W-:Y:S01]  /*ccd0*/  VIADD R11, R12, UR5 ;  /* 0x000000050c0b7c36 */ /* 0x002fe20008000000 */
[----:B------:R1:W-:Y:S01]  /*cce0*/  @P1 STG.E desc[UR16][R6.64], R28 ;  /* 0x0000001c06001986 */ /* 0x0003e2000c101910 */
[----:B------:R-:W-:Y:S01]  /*ccf0*/  VIADD R2, R0, 0x3d ;  /* 0x0000003d00027836 */ /* 0x000fe20000000000 */
[-C--:B------:R-:W-:Y:S01]  /*cd00*/  LEA R4, P1, R12, R40.reuse, 0x2 ;  /* 0x000000280c047211 */ /* 0x080fe200078210ff */
[C---:B------:R-:W-:Y:S01]  /*cd10*/  VIADD R13, R11.reuse, UR5 ;  /* 0x000000050b0d7c36 */ /* 0x040fe20008000000 */
[----:B----4-:R2:W-:Y:S01]  /*cd20*/  @P2 STG.E desc[UR16][R8.64], R32 ;  /* 0x0000002008002986 */ /* 0x0105e2000c101910 */
[----:B------:R-:W-:-:S02]  /*cd30*/  LEA R10, P6, R11, R40, 0x2 ;  /* 0x000000280b0a7211 */ /* 0x000fc400078c10ff */
[----:B------:R-:W-:Y:S01]  /*cd40*/  ISETP.LT.AND P2, PT, R2, R157, !P0 ;  /* 0x0000009d0200720c */ /* 0x000fe20004741270 */
[----:B------:R-:W-:Y:S01]  /*cd50*/  VIADD R14, R13, UR5 ;  /* 0x000000050d0e7c36 */ /* 0x000fe20008000000 */
[-C--:B------:R-:W-:Y:S01]  /*cd60*/  LEA.HI.X.SX32 R5, R12, R3.reuse, 0x2, P1 ;  /* 0x000000030c057211 */ /* 0x080fe200008f16ff */
[C---:B------:R-:W-:Y:S01]  /*cd70*/  VIADD R2, R0.reuse, 0x3e ;  /* 0x0000003e00027836 */ /* 0x040fe20000000000 */
[-C--:B------:R-:W-:Y:S01]  /*cd80*/  LEA.HI.X.SX32 R11, R11, R3.reuse, 0x2, P6 ;  /* 0x000000030b0b7211 */ /* 0x080fe200030f16ff */
[----:B------:R-:W-:Y:S01]  /*cd90*/  VIADD R0, R0, 0x3f ;  /* 0x0000003f00007836 */ /* 0x000fe20000000000 */
[CC--:B-1----:R-:W-:Y:S01]  /*cda0*/  LEA R6, P1, R13.reuse, R40.reuse, 0x2 ;  /* 0x000000280d067211 */ /* 0x0c2fe200078210ff */
[----:B------:R1:W-:Y:S01]  /*cdb0*/  @P5 STG.E desc[UR16][R4.64], R29 ;  /* 0x0000001d04005986 */ /* 0x0003e2000c101910 */
[C---:B------:R-:W-:Y:S01]  /*cdc0*/  LEA R12, P6, R14.reuse, R40, 0x2 ;  /* 0x000000280e0c7211 */ /* 0x040fe200078c10ff */
[----:B--2---:R-:W-:Y:S01]  /*cdd0*/  VIADD R9, R14, UR5 ;  /* 0x000000050e097c36 */ /* 0x004fe20008000000 */
[----:B------:R-:W-:Y:S01]  /*cde0*/  LEA.HI.X.SX32 R7, R13, R3, 0x2, P1 ;  /* 0x000000030d077211 */ /* 0x000fe200008f16ff */
[----:B------:R1:W-:Y:S01]  /*cdf0*/  @P4 STG.E desc[UR16][R10.64], R33 ;  /* 0x000000210a004986 */ /* 0x0003e2000c101910 */
[----:B------:R-:W-:-:S02]  /*ce00*/  ISETP.LT.AND P1, PT, R2, R157, !P0 ;  /* 0x0000009d0200720c */ /* 0x000fc40004721270 */
[----:B------:R-:W-:Y:S01]  /*ce10*/  ISETP.LT.AND P0, PT, R0, R157, !P0 ;  /* 0x0000009d0000720c */ /* 0x000fe20004701270 */
[----:B------:R1:W-:Y:S01]  /*ce20*/  @P3 STG.E desc[UR16][R6.64], R30 ;  /* 0x0000001e06003986 */ /* 0x0003e2000c101910 */
[----:B------:R-:W-:Y:S01]  /*ce30*/  LEA.HI.X.SX32 R13, R14, R3, 0x2, P6 ;  /* 0x000000030e0d7211 */ /* 0x000fe200030f16ff */
[C---:B------:R-:W-:Y:S01]  /*ce40*/  VIADD R14, R9.reuse, UR5 ;  /* 0x00000005090e7c36 */ /* 0x040fe20008000000 */
[----:B------:R-:W-:-:S03]  /*ce50*/  LEA R8, P6, R9, R40, 0x2 ;  /* 0x0000002809087211 */ /* 0x000fc600078c10ff */
[----:B------:R1:W-:Y:S01]  /*ce60*/  @P2 STG.E desc[UR16][R12.64], R34 ;  /* 0x000000220c002986 */ /* 0x0003e2000c101910 */
[----:B------:R-:W-:Y:S02]  /*ce70*/  LEA.HI.X.SX32 R9, R9, R3, 0x2, P6 ;  /* 0x0000000309097211 */ /* 0x000fe400030f16ff */
[----:B------:R-:W-:-:S03]  /*ce80*/  LEA R40, P6, R14, R40, 0x2 ;  /* 0x000000280e287211 */ /* 0x000fc600078c10ff */
[----:B------:R1:W-:Y:S01]  /*ce90*/  @P1 STG.E desc[UR16][R8.64], R31 ;  /* 0x0000001f08001986 */ /* 0x0003e2000c101910 */
[----:B------:R-:W-:Y:S01]  /*cea0*/  LEA.HI.X.SX32 R41, R14, R3, 0x2, P6 ;  /* 0x000000030e297211 */ /* 0x000fe200030f16ff */
[----:B------:R-:W-:Y:S08]  /*ceb0*/  @!P0 EXIT ;  /* 0x000000000000894d */ /* 0x000ff00003800000 */
[----:B------:R-:W-:Y:S01]  /*cec0*/  STG.E desc[UR16][R40.64], R35 ;  /* 0x0000002328007986 */ /* 0x000fe2000c101910 */
[----:B------:R-:W-:Y:S05]  /*ced0*/  EXIT ;  /* 0x000000000000794d */ /* 0x000fea0003800000 */
.L_x_2:
[----:B------:R-:W-:-:S00]  /*cee0*/  BRA `(.L_x_2) ;  /* 0xfffffffc00fc7947 */ /* 0x000fc0000383ffff */
[----:B------:R-:W-:-:S00]  /*cef0*/  NOP ;  /* 0x0000000000007918 */ /* 0x000fc00000000000 */
        /* <DEDUP_REMOVED lines=8> */
.L_x_3:


//--------------------- .nv.shared.matmul_kernel  --------------------------
	.section	.nv.shared.matmul_kernel,"aw",@nobits
	.sectionflags	@""
	.align	16
	.zero		1024


//--------------------- .nv.shared.reserved.0     --------------------------
	.section	.nv.shared.reserved.0,"aw",@nobits
	.weak		__nv_reservedSMEM_offset_0_alias
	.size		__nv_reservedSMEM_offset_0_alias, 0, 0
	.other		__nv_reservedSMEM_offset_0_alias,@"STO_CUDA_RESERVED_SHARED STV_DEFAULT"
__nv_reservedSMEM_offset_0_alias:
	.zero		0


//--------------------- .nv.constant0.matmul_kernel --------------------------
	.section	.nv.constant0.matmul_kernel,"a",@progbits
	.sectionflags	@""
	.align	4
.nv.constant0.matmul_kernel:
	.zero		608


//--------------------- SYMBOLS --------------------------

	.type		.nv.reservedSmem.offset0,@object
	.size		.nv.reservedSmem.offset0,0x4
